// auto-generated by cutlass_sweep.gemm — config: {"arch": "sm_100", "cluster_m": 1, "cluster_n": 2, "dtype": "fp16", "stages": 3, "tile_k": 64, "tile_m": 64, "tile_n": 64}
#include "cutlass/cutlass.h"
#include "cutlass/gemm/collective/collective_builder.hpp"
#include "cutlass/gemm/device/gemm_universal_adapter.h"
#include "cutlass/gemm/kernel/gemm_universal.hpp"
#include "cutlass/epilogue/collective/collective_builder.hpp"

using ElemA = cutlass::half_t;
using ElemB = cutlass::half_t;
using ElemCD = cutlass::half_t;
using Acc  = float;
using TileShape    = cute::Shape<cute::_64, cute::_64, cute::_64>;
using ClusterShape = cute::Shape<cute::_1, cute::_2, cute::_1>;

using CollectiveEpilogue = typename cutlass::epilogue::collective::CollectiveBuilder<
    cutlass::arch::Sm100, cutlass::arch::OpClassTensorOp,
    TileShape, ClusterShape,
    cutlass::epilogue::collective::EpilogueTileAuto,
    Acc, Acc,
    ElemCD, cutlass::layout::RowMajor, 128 / cutlass::sizeof_bits<ElemCD>::value,
    ElemCD, cutlass::layout::RowMajor, 128 / cutlass::sizeof_bits<ElemCD>::value,
    cutlass::epilogue::collective::EpilogueScheduleAuto
  >::CollectiveOp;

using CollectiveMainloop = typename cutlass::gemm::collective::CollectiveBuilder<
    cutlass::arch::Sm100, cutlass::arch::OpClassTensorOp,
    ElemA, cutlass::layout::RowMajor, 128 / cutlass::sizeof_bits<ElemA>::value,
    ElemB, cutlass::layout::ColumnMajor, 128 / cutlass::sizeof_bits<ElemB>::value,
    Acc,
    TileShape, ClusterShape,
    cutlass::gemm::collective::StageCount<3>,
    cutlass::gemm::collective::KernelScheduleAuto
  >::CollectiveOp;

using GemmKernel = cutlass::gemm::kernel::GemmUniversal<
    cute::Shape<int,int,int,int>,
    CollectiveMainloop,
    CollectiveEpilogue
>;
using Gemm = cutlass::gemm::device::GemmUniversalAdapter<GemmKernel>;

// Force the device kernel symbol into the cubin without needing a host main.
auto* _anchor = &cutlass::device_kernel<GemmKernel>;


// ===== COMPILED SASS (sm_100a) =====

	.target	sm_100a

	.elftype	@"ET_EXEC"


//--------------------- .note.nv.tkinfo           --------------------------
	.section	.note.nv.tkinfo,"",@"SHT_NOTE"
	.sectionflags	@"SHF_NOTE_NV_TKINFO"
	.tkinfo
        /*0018*/ 	.word	0x00000002
        /*0030*/ 	.string	""
        /*0030*/ 	.string	"ptxas"
        /*0030*/ 	.string	"Cuda compilation tools, release 13.0, V13.0.88"
        /*0030*/ 	.string	"Build cuda_13.0.r13.0/compiler.36424714_0"
        /*0030*/ 	.string	"-arch sm_100a -m 64 "



//--------------------- .note.nv.cuinfo           --------------------------
	.section	.note.nv.cuinfo,"",@"SHT_NOTE"
	.sectionflags	@"SHF_NOTE_NV_CUINFO"
        /*0018*/ 	.short	0x0002
        /*001a*/ 	.short	0x0064
        /*001c*/ 	.short	0x0082
	.zero		2


//--------------------- .nv.info                  --------------------------
	.section	.nv.info,"",@"SHT_CUDA_INFO"
	.align	4


	//----- nvinfo : EIATTR_REGCOUNT
	.align		4
        /*0000*/ 	.byte	0x04, 0x2f
        /*0002*/ 	.short	(.L_19 - .L_18)
	.align		4
.L_18:
        /*0004*/ 	.word	index@(_ZN7cutlass13device_kernelINS_4gemm6kernel13GemmUniversalIN4cute5tupleIJiiiiEEENS1_10collective13CollectiveMmaINS1_35MainloopSm100TmaUmmaWarpSpecializedILi3ELi2ELi4ENS5_IJNS4_1CILi1EEENSA_ILi2EEESB_EEEEENS5_IJNSA_ILi64EEESF_SF_EEENS_6half_tENS5_IJlSB_lEEESH_SI_NS4_8TiledMMAINS4_8MMA_AtomIJNS4_20SM100_MMA_F16BF16_SSISH_SH_fLi64ELi64ELNS4_4UMMA5MajorE0ELSN_0ELNSM_7ScaleInE0ELSO_0EEEEEENS4_6LayoutINS5_IJSB_SB_SB_EEENS5_IJNSA_ILi0EEEST_ST_EEEEENS5_IJNS4_10UnderscoreESW_SW_EEEEENS4_23SM90_TMA_LOAD_MULTICASTENS4_14ComposedLayoutINS4_7SwizzleILi3ELi4ELi3EEENS4_18smem_ptr_flag_bitsILi16EEENSR_INS5_IJNSA_ILi8EEESF_EEENS5_IJSF_SB_EEEEEEEvNS4_8identityENS4_13SM90_TMA_LOADES19_vS1A_EENS_8epilogue10collective18CollectiveEpilogueINS1D_23Sm100TmaWarpSpecializedILi3ELi2ELi16ELb1ELb0EEEJSG_NS5_IJNSR_ISF_SB_EENSR_INSA_ILi32EEESB_EEEEESH_SI_SH_SI_NS1D_6fusion15FusionCallbacksIS1H_NS1M_17LinearCombinationISH_fSH_fLNS_15FloatRoundStyleE2EEESG_S1L_JEEENS4_5SM1004TMEM4LOAD26SM100_TMEM_LOAD_16dp256b4xES1B_NS10_INS11_ILi2ELi4ELi3EEES14_NSR_INS5_IJS15_S1J_EEENS5_IJS1J_SB_EEEEEEENS4_17SM75_U32x4_LDSM_NENS4_14SM90_TMA_STOREES20_NS4_17SM90_U32x4_STSM_NENS4_39AutoVectorizingCopyWithAssumedAlignmentILi128EEEEEEvvEEEEvNT_6ParamsE)
        /*0008*/ 	.word	0x00000045


	//----- nvinfo : EIATTR_FRAME_SIZE
	.align		4
.L_19:
        /*000c*/ 	.byte	0x04, 0x11
        /*000e*/ 	.short	(.L_21 - .L_20)
	.align		4
.L_20:
        /*0010*/ 	.word	index@($__internal_2_$__cuda_sm10x_tcgen05_guardrail_trap_unallocated_columns_being_dealloced)
        /*0014*/ 	.word	0x00000000


	//----- nvinfo : EIATTR_FRAME_SIZE
	.align		4
.L_21:
        /*0018*/ 	.byte	0x04, 0x11
        /*001a*/ 	.short	(.L_23 - .L_22)
	.align		4
.L_22:
        /*001c*/ 	.word	index@($__internal_1_$__cuda_sm10x_tcgen05_guardrail_trap_phase_invalid_during_alloc)
        /*0020*/ 	.word	0x00000000


	//----- nvinfo : EIATTR_FRAME_SIZE
	.align		4
.L_23:
        /*0024*/ 	.byte	0x04, 0x11
        /*0026*/ 	.short	(.L_25 - .L_24)
	.align		4
.L_24:
        /*0028*/ 	.word	index@($__internal_0_$__cuda_sm10x_tcgen05_guardrail_trap_col_being_dealloced_not_returned_by_alloc)
        /*002c*/ 	.word	0x00000000


	//----- nvinfo : EIATTR_FRAME_SIZE
	.align		4
.L_25:
        /*0030*/ 	.byte	0x04, 0x11
        /*0032*/ 	.short	(.L_27 - .L_26)
	.align		4
.L_26:
        /*0034*/ 	.word	index@(_ZN7cutlass13device_kernelINS_4gemm6kernel13GemmUniversalIN4cute5tupleIJiiiiEEENS1_10collective13CollectiveMmaINS1_35MainloopSm100TmaUmmaWarpSpecializedILi3ELi2ELi4ENS5_IJNS4_1CILi1EEENSA_ILi2EEESB_EEEEENS5_IJNSA_ILi64EEESF_SF_EEENS_6half_tENS5_IJlSB_lEEESH_SI_NS4_8TiledMMAINS4_8MMA_AtomIJNS4_20SM100_MMA_F16BF16_SSISH_SH_fLi64ELi64ELNS4_4UMMA5MajorE0ELSN_0ELNSM_7ScaleInE0ELSO_0EEEEEENS4_6LayoutINS5_IJSB_SB_SB_EEENS5_IJNSA_ILi0EEEST_ST_EEEEENS5_IJNS4_10UnderscoreESW_SW_EEEEENS4_23SM90_TMA_LOAD_MULTICASTENS4_14ComposedLayoutINS4_7SwizzleILi3ELi4ELi3EEENS4_18smem_ptr_flag_bitsILi16EEENSR_INS5_IJNSA_ILi8EEESF_EEENS5_IJSF_SB_EEEEEEEvNS4_8identityENS4_13SM90_TMA_LOADES19_vS1A_EENS_8epilogue10collective18CollectiveEpilogueINS1D_23Sm100TmaWarpSpecializedILi3ELi2ELi16ELb1ELb0EEEJSG_NS5_IJNSR_ISF_SB_EENSR_INSA_ILi32EEESB_EEEEESH_SI_SH_SI_NS1D_6fusion15FusionCallbacksIS1H_NS1M_17LinearCombinationISH_fSH_fLNS_15FloatRoundStyleE2EEESG_S1L_JEEENS4_5SM1004TMEM4LOAD26SM100_TMEM_LOAD_16dp256b4xES1B_NS10_INS11_ILi2ELi4ELi3EEES14_NSR_INS5_IJS15_S1J_EEENS5_IJS1J_SB_EEEEEEENS4_17SM75_U32x4_LDSM_NENS4_14SM90_TMA_STOREES20_NS4_17SM90_U32x4_STSM_NENS4_39AutoVectorizingCopyWithAssumedAlignmentILi128EEEEEEvvEEEEvNT_6ParamsE)
        /*0038*/ 	.word	0x00000000


	//----- nvinfo : EIATTR_MIN_STACK_SIZE
	.align		4
.L_27:
        /*003c*/ 	.byte	0x04, 0x12
        /*003e*/ 	.short	(.L_29 - .L_28)
	.align		4
.L_28:
        /*0040*/ 	.word	index@(_ZN7cutlass13device_kernelINS_4gemm6kernel13GemmUniversalIN4cute5tupleIJiiiiEEENS1_10collective13CollectiveMmaINS1_35MainloopSm100TmaUmmaWarpSpecializedILi3ELi2ELi4ENS5_IJNS4_1CILi1EEENSA_ILi2EEESB_EEEEENS5_IJNSA_ILi64EEESF_SF_EEENS_6half_tENS5_IJlSB_lEEESH_SI_NS4_8TiledMMAINS4_8MMA_AtomIJNS4_20SM100_MMA_F16BF16_SSISH_SH_fLi64ELi64ELNS4_4UMMA5MajorE0ELSN_0ELNSM_7ScaleInE0ELSO_0EEEEEENS4_6LayoutINS5_IJSB_SB_SB_EEENS5_IJNSA_ILi0EEEST_ST_EEEEENS5_IJNS4_10UnderscoreESW_SW_EEEEENS4_23SM90_TMA_LOAD_MULTICASTENS4_14ComposedLayoutINS4_7SwizzleILi3ELi4ELi3EEENS4_18smem_ptr_flag_bitsILi16EEENSR_INS5_IJNSA_ILi8EEESF_EEENS5_IJSF_SB_EEEEEEEvNS4_8identityENS4_13SM90_TMA_LOADES19_vS1A_EENS_8epilogue10collective18CollectiveEpilogueINS1D_23Sm100TmaWarpSpecializedILi3ELi2ELi16ELb1ELb0EEEJSG_NS5_IJNSR_ISF_SB_EENSR_INSA_ILi32EEESB_EEEEESH_SI_SH_SI_NS1D_6fusion15FusionCallbacksIS1H_NS1M_17LinearCombinationISH_fSH_fLNS_15FloatRoundStyleE2EEESG_S1L_JEEENS4_5SM1004TMEM4LOAD26SM100_TMEM_LOAD_16dp256b4xES1B_NS10_INS11_ILi2ELi4ELi3EEES14_NSR_INS5_IJS15_S1J_EEENS5_IJS1J_SB_EEEEEEENS4_17SM75_U32x4_LDSM_NENS4_14SM90_TMA_STOREES20_NS4_17SM90_U32x4_STSM_NENS4_39AutoVectorizingCopyWithAssumedAlignmentILi128EEEEEEvvEEEEvNT_6ParamsE)
        /*0044*/ 	.word	0x00000000
.L_29:


//--------------------- .nv.compat                --------------------------
	.section	.nv.compat,"",@"SHT_CUDA_COMPAT_INFO"
	.align	4
        /*0000*/ 	.byte	0x02, 0x09, 0x01, 0x00, 0x02, 0x02, 0x02, 0x00, 0x02, 0x05, 0x05, 0x00, 0x03, 0x07, 0x01, 0x01
        /*0010*/ 	.byte	0x02, 0x03, 0x01, 0x00, 0x02, 0x06, 0x01, 0x00, 0x04, 0x0b, 0x08, 0x00, 0x09, 0x00, 0x00, 0x00
        /*0020*/ 	.byte	0x00, 0x00, 0x00, 0x00


//--------------------- .nv.info._ZN7cutlass13device_kernelINS_4gemm6kernel13GemmUniversalIN4cute5tupleIJiiiiEEENS1_10collective13CollectiveMmaINS1_35MainloopSm100TmaUmmaWarpSpecializedILi3ELi2ELi4ENS5_IJNS4_1CILi1EEENSA_ILi2EEESB_EEEEENS5_IJNSA_ILi64EEESF_SF_EEENS_6half_tENS5_IJlSB_lEEESH_SI_NS4_8TiledMMAINS4_8MMA_AtomIJNS4_20SM100_MMA_F16BF16_SSISH_SH_fLi64ELi64ELNS4_4UMMA5MajorE0ELSN_0ELNSM_7ScaleInE0ELSO_0EEEEEENS4_6LayoutINS5_IJSB_SB_SB_EEENS5_IJNSA_ILi0EEEST_ST_EEEEENS5_IJNS4_10UnderscoreESW_SW_EEEEENS4_23SM90_TMA_LOAD_MULTICASTENS4_14ComposedLayoutINS4_7SwizzleILi3ELi4ELi3EEENS4_18smem_ptr_flag_bitsILi16EEENSR_INS5_IJNSA_ILi8EEESF_EEENS5_IJSF_SB_EEEEEEEvNS4_8identityENS4_13SM90_TMA_LOADES19_vS1A_EENS_8epilogue10collective18CollectiveEpilogueINS1D_23Sm100TmaWarpSpecializedILi3ELi2ELi16ELb1ELb0EEEJSG_NS5_IJNSR_ISF_SB_EENSR_INSA_ILi32EEESB_EEEEESH_SI_SH_SI_NS1D_6fusion15FusionCallbacksIS1H_NS1M_17LinearCombinationISH_fSH_fLNS_15FloatRoundStyleE2EEESG_S1L_JEEENS4_5SM1004TMEM4LOAD26SM100_TMEM_LOAD_16dp256b4xES1B_NS10_INS11_ILi2ELi4ELi3EEES14_NSR_INS5_IJS15_S1J_EEENS5_IJS1J_SB_EEEEEEENS4_17SM75_U32x4_LDSM_NENS4_14SM90_TMA_STOREES20_NS4_17SM90_U32x4_STSM_NENS4_39AutoVectorizingCopyWithAssumedAlignmentILi128EEEEEEvvEEEEvNT_6ParamsE --------------------------
	.section	.nv.info._ZN7cutlass13device_kernelINS_4gemm6kernel13GemmUniversalIN4cute5tupleIJiiiiEEENS1_10collective13CollectiveMmaINS1_35MainloopSm100TmaUmmaWarpSpecializedILi3ELi2ELi4ENS5_IJNS4_1CILi1EEENSA_ILi2EEESB_EEEEENS5_IJNSA_ILi64EEESF_SF_EEENS_6half_tENS5_IJlSB_lEEESH_SI_NS4_8TiledMMAINS4_8MMA_AtomIJNS4_20SM100_MMA_F16BF16_SSISH_SH_fLi64ELi64ELNS4_4UMMA5MajorE0ELSN_0ELNSM_7ScaleInE0ELSO_0EEEEEENS4_6LayoutINS5_IJSB_SB_SB_EEENS5_IJNSA_ILi0EEEST_ST_EEEEENS5_IJNS4_10UnderscoreESW_SW_EEEEENS4_23SM90_TMA_LOAD_MULTICASTENS4_14ComposedLayoutINS4_7SwizzleILi3ELi4ELi3EEENS4_18smem_ptr_flag_bitsILi16EEENSR_INS5_IJNSA_ILi8EEESF_EEENS5_IJSF_SB_EEEEEEEvNS4_8identityENS4_13SM90_TMA_LOADES19_vS1A_EENS_8epilogue10collective18CollectiveEpilogueINS1D_23Sm100TmaWarpSpecializedILi3ELi2ELi16ELb1ELb0EEEJSG_NS5_IJNSR_ISF_SB_EENSR_INSA_ILi32EEESB_EEEEESH_SI_SH_SI_NS1D_6fusion15FusionCallbacksIS1H_NS1M_17LinearCombinationISH_fSH_fLNS_15FloatRoundStyleE2EEESG_S1L_JEEENS4_5SM1004TMEM4LOAD26SM100_TMEM_LOAD_16dp256b4xES1B_NS10_INS11_ILi2ELi4ELi3EEES14_NSR_INS5_IJS15_S1J_EEENS5_IJS1J_SB_EEEEEEENS4_17SM75_U32x4_LDSM_NENS4_14SM90_TMA_STOREES20_NS4_17SM90_U32x4_STSM_NENS4_39AutoVectorizingCopyWithAssumedAlignmentILi128EEEEEEvvEEEEvNT_6ParamsE,"",@"SHT_CUDA_INFO"
	.sectionflags	@""
	.align	4


	//----- nvinfo : EIATTR_CUDA_API_VERSION
	.align		4
        /*0000*/ 	.byte	0x04, 0x37
        /*0002*/ 	.short	(.L_31 - .L_30)
.L_30:
        /*0004*/ 	.word	0x00000082


	//----- nvinfo : EIATTR_KPARAM_INFO
	.align		4
.L_31:
        /*0008*/ 	.byte	0x04, 0x17
        /*000a*/ 	.short	(.L_33 - .L_32)
.L_32:
        /*000c*/ 	.word	0x00000000
        /*0010*/ 	.short	0x0000
        /*0012*/ 	.short	0x0000
        /*0014*/ 	.byte	0x00, 0xf0, 0x01, 0x20


	//----- nvinfo : EIATTR_AT_ENTRY_FRAGMENTS
	.align		4
.L_33:
        /*0018*/ 	.byte	0x04, 0x4f
        /*001a*/ 	.short	(.L_35 - .L_34)


	//   ....[0]....
.L_34:
        /*001c*/ 	.word	0x00000006


	//----- nvinfo : EIATTR_RESERVED_SMEM_USED
	.align		4
.L_35:
        /*0020*/ 	.byte	0x01, 0x41
	.zero		2


	//----- nvinfo : EIATTR_SPARSE_MMA_MASK
	.align		4
        /*0024*/ 	.byte	0x03, 0x50
        /*0026*/ 	.short	0x0000


	//----- nvinfo : EIATTR_TCGEN05_1CTA_USED
	.align		4
        /*0028*/ 	.byte	0x01, 0x51
	.zero		2


	//----- nvinfo : EIATTR_MAXREG_COUNT
	.align		4
        /*002c*/ 	.byte	0x03, 0x1b
        /*002e*/ 	.short	0x00ff


	//----- nvinfo : EIATTR_NUM_BARRIERS
	.align		4
        /*0030*/ 	.byte	0x02, 0x4c
        /*0032*/ 	.byte	0x07
	.zero		1


	//----- nvinfo : EIATTR_EXTERNS
	.align		4
        /*0034*/ 	.byte	0x04, 0x0f
        /*0036*/ 	.short	(.L_37 - .L_36)


	//   ....[0]....
	.align		4
.L_36:
        /*0038*/ 	.word	index@(__assertfail)


	//----- nvinfo : EIATTR_MERCURY_ISA_VERSION
	.align		4
.L_37:
        /*003c*/ 	.byte	0x03, 0x5f
        /*003e*/ 	.short	0x0101


	//----- nvinfo : EIATTR_INT_WARP_WIDE_INSTR_OFFSETS
	.align		4
        /*0040*/ 	.byte	0x04, 0x31
        /*0042*/ 	.short	(.L_39 - .L_38)


	//   ....[0]....
.L_38:
        /*0044*/ 	.word	0x00003c30


	//   ....[1]....
        /*0048*/ 	.word	0x00003c60


	//   ....[2]....
        /*004c*/ 	.word	0x00003c80


	//   ....[3]....
        /*0050*/ 	.word	0x00004850


	//   ....[4]....
        /*0054*/ 	.word	0x000048d0


	//   ....[5]....
        /*0058*/ 	.word	0x000049d0


	//   ....[6]....
        /*005c*/ 	.word	0x00004ae0


	//----- nvinfo : EIATTR_COOP_GROUP_MASK_REGIDS
	.align		4
.L_39:
        /*0060*/ 	.byte	0x04, 0x29
        /*0062*/ 	.short	(.L_41 - .L_40)


	//   ....[0]....
.L_40:
        /*0064*/ 	.word	0xffffffff


	//   ....[1]....
        /*0068*/ 	.word	0xffffffff


	//   ....[2]....
        /*006c*/ 	.word	0xffffffff


	//   ....[3]....
        /*0070*/ 	.word	0xffffffff


	//   ....[4]....
        /*0074*/ 	.word	0xffffffff


	//   ....[5]....
        /*0078*/ 	.word	0xffffffff


	//   ....[6]....
        /*007c*/ 	.word	0xffffffff


	//   ....[7]....
        /*0080*/ 	.word	0xffffffff


	//   ....[8]....
        /*0084*/ 	.word	0xffffffff


	//   ....[9]....
        /*0088*/ 	.word	0xffffffff


	//   ....[10]....
        /*008c*/ 	.word	0xffffffff


	//   ....[11]....
        /*0090*/ 	.word	0xffffffff


	//   ....[12]....
        /*0094*/ 	.word	0xffffffff


	//   ....[13]....
        /*0098*/ 	.word	0xffffffff


	//----- nvinfo : EIATTR_COOP_GROUP_INSTR_OFFSETS
	.align		4
.L_41:
        /*009c*/ 	.byte	0x04, 0x28
        /*009e*/ 	.short	(.L_43 - .L_42)


	//   ....[0]....
.L_42:
        /*00a0*/ 	.word	0x00000080


	//   ....[1]....
        /*00a4*/ 	.word	0x000004f0


	//   ....[2]....
        /*00a8*/ 	.word	0x00000680


	//   ....[3]....
        /*00ac*/ 	.word	0x00000800


	//   ....[4]....
        /*00b0*/ 	.word	0x00000900


	//   ....[5]....
        /*00b4*/ 	.word	0x00000a70


	//   ....[6]....
        /*00b8*/ 	.word	0x00000c10


	//   ....[7]....
        /*00bc*/ 	.word	0x00000dc0


	//   ....[8]....
        /*00c0*/ 	.word	0x00001ff0


	//   ....[9]....
        /*00c4*/ 	.word	0x00002e20


	//   ....[10]....
        /*00c8*/ 	.word	0x00003030


	//   ....[11]....
        /*00cc*/ 	.word	0x00003060


	//   ....[12]....
        /*00d0*/ 	.word	0x00003b10


	//   ....[13]....
        /*00d4*/ 	.word	0x00003d40


	//----- nvinfo : EIATTR_VRC_CTA_INIT_COUNT
	.align		4
.L_43:
        /*00d8*/ 	.byte	0x02, 0x4a
        /*00da*/ 	.byte	0x80
	.zero		1


	//----- nvinfo : EIATTR_SYSCALL_OFFSETS
	.align		4
        /*00dc*/ 	.byte	0x04, 0x46
        /*00de*/ 	.short	(.L_45 - .L_44)


	//   ....[0]....
.L_44:
        /*00e0*/ 	.word	0x000057e0


	//   ....[1]....
        /*00e4*/ 	.word	0x000058d0


	//   ....[2]....
        /*00e8*/ 	.word	0x00006110


	//   ....[3]....
        /*00ec*/ 	.word	0x00006a60


	//----- nvinfo : EIATTR_MBARRIER_INSTR_OFFSETS
	.align		4
.L_45:
        /*00f0*/ 	.byte	0x04, 0x39
        /*00f2*/ 	.short	(.L_47 - .L_46)


	//   ....[0]....
.L_46:
        /*00f4*/ 	.word	0x00000610
        /*00f8*/ 	.word	0x000000ff
        /*00fc*/ 	.word	0x00000000
        /*0100*/ 	.short	0x0100
        /*0102*/ 	.byte	0x04
	.zero		1


	//   ....[1]....
        /*0104*/ 	.word	0x00000620
        /*0108*/ 	.word	0x000000ff
        /*010c*/ 	.word	0x00000018
        /*0110*/ 	.short	0x0100
        /*0112*/ 	.byte	0x04
	.zero		1


	//   ....[2]....
        /*0114*/ 	.word	0x00000630
        /*0118*/ 	.word	0x000000ff
        /*011c*/ 	.word	0x00000008
        /*0120*/ 	.short	0x0100
        /*0122*/ 	.byte	0x04
	.zero		1


	//   ....[3]....
        /*0124*/ 	.word	0x00000640
        /*0128*/ 	.word	0x000000ff
        /*012c*/ 	.word	0x00000020
        /*0130*/ 	.short	0x0100
        /*0132*/ 	.byte	0x04
	.zero		1


	//   ....[4]....
        /*0134*/ 	.word	0x00000650
        /*0138*/ 	.word	0x000000ff
        /*013c*/ 	.word	0x00000010
        /*0140*/ 	.short	0x0100
        /*0142*/ 	.byte	0x04
	.zero		1


	//   ....[5]....
        /*0144*/ 	.word	0x00000660
        /*0148*/ 	.word	0x000000ff
        /*014c*/ 	.word	0x00000028
        /*0150*/ 	.short	0x0100
        /*0152*/ 	.byte	0x04
	.zero		1


	//   ....[6]....
        /*0154*/ 	.word	0x00000790
        /*0158*/ 	.word	0x000000ff
        /*015c*/ 	.word	0x00000030
        /*0160*/ 	.short	0x0100
        /*0162*/ 	.byte	0x04
	.zero		1


	//   ....[7]....
        /*0164*/ 	.word	0x000007a0
        /*0168*/ 	.word	0x000000ff
        /*016c*/ 	.word	0x00000048
        /*0170*/ 	.short	0x0100
        /*0172*/ 	.byte	0x04
	.zero		1


	//   ....[8]....
        /*0174*/ 	.word	0x000007b0
        /*0178*/ 	.word	0x000000ff
        /*017c*/ 	.word	0x00000038
        /*0180*/ 	.short	0x0100
        /*0182*/ 	.byte	0x04
	.zero		1


	//   ....[9]....
        /*0184*/ 	.word	0x000007c0
        /*0188*/ 	.word	0x000000ff
        /*018c*/ 	.word	0x00000050
        /*0190*/ 	.short	0x0100
        /*0192*/ 	.byte	0x04
	.zero		1


	//   ....[10]....
        /*0194*/ 	.word	0x000007d0
        /*0198*/ 	.word	0x000000ff
        /*019c*/ 	.word	0x00000040
        /*01a0*/ 	.short	0x0100
        /*01a2*/ 	.byte	0x04
	.zero		1


	//   ....[11]....
        /*01a4*/ 	.word	0x000007e0
        /*01a8*/ 	.word	0x000000ff
        /*01ac*/ 	.word	0x00000058
        /*01b0*/ 	.short	0x0100
        /*01b2*/ 	.byte	0x04
	.zero		1


	//   ....[12]....
        /*01b4*/ 	.word	0x000008d0
        /*01b8*/ 	.word	0x000000ff
        /*01bc*/ 	.word	0x00000060
        /*01c0*/ 	.short	0x0100
        /*01c2*/ 	.byte	0x06
	.zero		1


	//   ....[13]....
        /*01c4*/ 	.word	0x000008e0
        /*01c8*/ 	.word	0x000000ff
        /*01cc*/ 	.word	0x00000068
        /*01d0*/ 	.short	0x0100
        /*01d2*/ 	.byte	0x06
	.zero		1


	//   ....[14]....
        /*01d4*/ 	.word	0x00000a20
        /*01d8*/ 	.word	0x000000ff
        /*01dc*/ 	.word	0x00000070
        /*01e0*/ 	.short	0x0100
        /*01e2*/ 	.byte	0x06
	.zero		1


	//   ....[15]....
        /*01e4*/ 	.word	0x00000a30
        /*01e8*/ 	.word	0x000000ff
        /*01ec*/ 	.word	0x00000080
        /*01f0*/ 	.short	0x0100
        /*01f2*/ 	.byte	0x06
	.zero		1


	//   ....[16]....
        /*01f4*/ 	.word	0x00000a40
        /*01f8*/ 	.word	0x000000ff
        /*01fc*/ 	.word	0x00000078
        /*0200*/ 	.short	0x0100
        /*0202*/ 	.byte	0x06
	.zero		1


	//   ....[17]....
        /*0204*/ 	.word	0x00000a50
        /*0208*/ 	.word	0x000000ff
        /*020c*/ 	.word	0x00000088
        /*0210*/ 	.short	0x0100
        /*0212*/ 	.byte	0x06
	.zero		1


	//   ....[18]....
        /*0214*/ 	.word	0x00000b80
        /*0218*/ 	.word	0x000000ff
        /*021c*/ 	.word	0x00000090
        /*0220*/ 	.short	0x0100
        /*0222*/ 	.byte	0x04
	.zero		1


	//   ....[19]....
        /*0224*/ 	.word	0x00000b90
        /*0228*/ 	.word	0x000000ff
        /*022c*/ 	.word	0x000000b0
        /*0230*/ 	.short	0x0100
        /*0232*/ 	.byte	0x04
	.zero		1


	//   ....[20]....
        /*0234*/ 	.word	0x00000ba0
        /*0238*/ 	.word	0x000000ff
        /*023c*/ 	.word	0x00000098
        /*0240*/ 	.short	0x0100
        /*0242*/ 	.byte	0x04
	.zero		1


	//   ....[21]....
        /*0244*/ 	.word	0x00000bb0
        /*0248*/ 	.word	0x000000ff
        /*024c*/ 	.word	0x000000b8
        /*0250*/ 	.short	0x0100
        /*0252*/ 	.byte	0x04
	.zero		1


	//   ....[22]....
        /*0254*/ 	.word	0x00000bc0
        /*0258*/ 	.word	0x000000ff
        /*025c*/ 	.word	0x000000a0
        /*0260*/ 	.short	0x0100
        /*0262*/ 	.byte	0x04
	.zero		1


	//   ....[23]....
        /*0264*/ 	.word	0x00000bd0
        /*0268*/ 	.word	0x000000ff
        /*026c*/ 	.word	0x000000c0
        /*0270*/ 	.short	0x0100
        /*0272*/ 	.byte	0x04
	.zero		1


	//   ....[24]....
        /*0274*/ 	.word	0x00000be0
        /*0278*/ 	.word	0x000000ff
        /*027c*/ 	.word	0x000000a8
        /*0280*/ 	.short	0x0100
        /*0282*/ 	.byte	0x04
	.zero		1


	//   ....[25]....
        /*0284*/ 	.word	0x00000bf0
        /*0288*/ 	.word	0x000000ff
        /*028c*/ 	.word	0x000000c8
        /*0290*/ 	.short	0x0100
        /*0292*/ 	.byte	0x04
	.zero		1


	//   ....[26]....
        /*0294*/ 	.word	0x00000ce0
        /*0298*/ 	.word	0x000000ff
        /*029c*/ 	.word	0x000000d0
        /*02a0*/ 	.short	0x0100
        /*02a2*/ 	.byte	0x04
	.zero		1


	//   ....[27]....
        /*02a4*/ 	.word	0x00000cf0
        /*02a8*/ 	.word	0x000000ff
        /*02ac*/ 	.word	0x000000e0
        /*02b0*/ 	.short	0x0100
        /*02b2*/ 	.byte	0x04
	.zero		1


	//   ....[28]....
        /*02b4*/ 	.word	0x00000d00
        /*02b8*/ 	.word	0x000000ff
        /*02bc*/ 	.word	0x000000d8
        /*02c0*/ 	.short	0x0100
        /*02c2*/ 	.byte	0x04
	.zero		1


	//   ....[29]....
        /*02c4*/ 	.word	0x00000d10
        /*02c8*/ 	.word	0x000000ff
        /*02cc*/ 	.word	0x000000e8
        /*02d0*/ 	.short	0x0100
        /*02d2*/ 	.byte	0x04
	.zero		1


	//   ....[30]....
        /*02d4*/ 	.word	0x00001870
        /*02d8*/ 	.word	0x00000000
        /*02dc*/ 	.word	0x000000e0
        /*02e0*/ 	.short	0x010a
        /*02e2*/ 	.byte	0xff
	.zero		1


	//   ....[31]....
        /*02e4*/ 	.word	0x000018a0
        /*02e8*/ 	.word	0x00000000
        /*02ec*/ 	.word	0x000000d0
        /*02f0*/ 	.short	0x0101
        /*02f2*/ 	.byte	0xff
	.zero		1


	//   ....[32]....
        /*02f4*/ 	.word	0x00001970
        /*02f8*/ 	.word	0x000000ff
        /*02fc*/ 	.word	0x00000018
        /*0300*/ 	.short	0x010a
        /*0302*/ 	.byte	0x04
	.zero		1


	//   ....[33]....
        /*0304*/ 	.word	0x000019f0
        /*0308*/ 	.word	0x000000ff
        /*030c*/ 	.word	0x00000018
        /*0310*/ 	.short	0x010a
        /*0312*/ 	.byte	0x21
	.zero		1


	//   ....[34]....
        /*0314*/ 	.word	0x00001b90
        /*0318*/ 	.word	0x000000ff
        /*031c*/ 	.word	0x00000018
        /*0320*/ 	.short	0x010a
        /*0322*/ 	.byte	0x08
	.zero		1


	//   ....[35]....
        /*0324*/ 	.word	0x00001ca0
        /*0328*/ 	.word	0x000000ff
        /*032c*/ 	.word	0x00000068
        /*0330*/ 	.short	0x0101
        /*0332*/ 	.byte	0x06
	.zero		1


	//   ....[36]....
        /*0334*/ 	.word	0x00001cc0
        /*0338*/ 	.word	0x000000ff
        /*033c*/ 	.word	0x00000018
        /*0340*/ 	.short	0x010a
        /*0342*/ 	.byte	0x04
	.zero		1


	//   ....[37]....
        /*0344*/ 	.word	0x00001d40
        /*0348*/ 	.word	0x000000ff
        /*034c*/ 	.word	0x00000018
        /*0350*/ 	.short	0x010a
        /*0352*/ 	.byte	0x11
	.zero		1


	//   ....[38]....
        /*0354*/ 	.word	0x00001ee0
        /*0358*/ 	.word	0x000000ff
        /*035c*/ 	.word	0x00000018
        /*0360*/ 	.short	0x010a
        /*0362*/ 	.byte	0x07
	.zero		1


	//   ....[39]....
        /*0364*/ 	.word	0x00002020
        /*0368*/ 	.word	0x00000003
        /*036c*/ 	.word	0x00000070
        /*0370*/ 	.short	0x010a
        /*0372*/ 	.byte	0xff
	.zero		1


	//   ....[40]....
        /*0374*/ 	.word	0x00002170
        /*0378*/ 	.word	0x00000000
        /*037c*/ 	.word	0x00000000
        /*0380*/ 	.short	0x0101
        /*0382*/ 	.byte	0xff
	.zero		1


	//   ....[41]....
        /*0384*/ 	.word	0x00002730
        /*0388*/ 	.word	0x000000ff
        /*038c*/ 	.word	0x00000000
        /*0390*/ 	.short	0x010a
        /*0392*/ 	.byte	0x04
	.zero		1


	//   ....[42]....
        /*0394*/ 	.word	0x000027c0
        /*0398*/ 	.word	0x000000ff
        /*039c*/ 	.word	0x00000000
        /*03a0*/ 	.short	0x010a
        /*03a2*/ 	.byte	0x05
	.zero		1


	//   ....[43]....
        /*03a4*/ 	.word	0x00002860
        /*03a8*/ 	.word	0x00000000
        /*03ac*/ 	.word	0x00000000
        /*03b0*/ 	.short	0x010a
        /*03b2*/ 	.byte	0xff
	.zero		1


	//   ....[44]....
        /*03b4*/ 	.word	0x00002980
        /*03b8*/ 	.word	0x00000002
        /*03bc*/ 	.word	0x000000d0
        /*03c0*/ 	.short	0x010a
        /*03c2*/ 	.byte	0xff
	.zero		1


	//   ....[45]....
        /*03c4*/ 	.word	0x000029f0
        /*03c8*/ 	.word	0x00000002
        /*03cc*/ 	.word	0x00000000
        /*03d0*/ 	.short	0x0101
        /*03d2*/ 	.byte	0xff
	.zero		1


	//   ....[46]....
        /*03d4*/ 	.word	0x00002a10
        /*03d8*/ 	.word	0x000000ff
        /*03dc*/ 	.word	0x00000080
        /*03e0*/ 	.short	0x010a
        /*03e2*/ 	.byte	0x04
	.zero		1


	//   ....[47]....
        /*03e4*/ 	.word	0x00002b30
        /*03e8*/ 	.word	0x00000002
        /*03ec*/ 	.word	0x00000070
        /*03f0*/ 	.short	0x010a
        /*03f2*/ 	.byte	0xff
	.zero		1


	//   ....[48]....
        /*03f4*/ 	.word	0x00002c30
        /*03f8*/ 	.word	0x00000002
        /*03fc*/ 	.word	0x00000000
        /*0400*/ 	.short	0x0101
        /*0402*/ 	.byte	0xff
	.zero		1


	//   ....[49]....
        /*0404*/ 	.word	0x00002cc0
        /*0408*/ 	.word	0x000000ff
        /*040c*/ 	.word	0x00000080
        /*0410*/ 	.short	0x0106
        /*0412*/ 	.byte	0x04
	.zero		1


	//   ....[50]....
        /*0414*/ 	.word	0x00002ce0
        /*0418*/ 	.word	0x000000ff
        /*041c*/ 	.word	0x00000080
        /*0420*/ 	.short	0x010a
        /*0422*/ 	.byte	0x04
	.zero		1


	//   ....[51]....
        /*0424*/ 	.word	0x00002d70
        /*0428*/ 	.word	0x000000ff
        /*042c*/ 	.word	0x00000080
        /*0430*/ 	.short	0x0106
        /*0432*/ 	.byte	0x07
	.zero		1


	//   ....[52]....
        /*0434*/ 	.word	0x00002db0
        /*0438*/ 	.word	0x00000000
        /*043c*/ 	.word	0x00000080
        /*0440*/ 	.short	0x010a
        /*0442*/ 	.byte	0xff
	.zero		1


	//   ....[53]....
        /*0444*/ 	.word	0x00003300
        /*0448*/ 	.word	0x00000000
        /*044c*/ 	.word	0x00000070
        /*0450*/ 	.short	0x010a
        /*0452*/ 	.byte	0xff
	.zero		1


	//   ....[54]....
        /*0454*/ 	.word	0x00003400
        /*0458*/ 	.word	0x00000003
        /*045c*/ 	.word	0x00000000
        /*0460*/ 	.short	0x0101
        /*0462*/ 	.byte	0xff
	.zero		1


	//   ....[55]....
        /*0464*/ 	.word	0x00003410
        /*0468*/ 	.word	0x000000ff
        /*046c*/ 	.word	0x00000000
        /*0470*/ 	.short	0x010a
        /*0472*/ 	.byte	0x04
	.zero		1


	//   ....[56]....
        /*0474*/ 	.word	0x00003490
        /*0478*/ 	.word	0x000000ff
        /*047c*/ 	.word	0x000000b0
        /*0480*/ 	.short	0x010a
        /*0482*/ 	.byte	0x1f
	.zero		1


	//   ....[57]....
        /*0484*/ 	.word	0x00003570
        /*0488*/ 	.word	0x000000ff
        /*048c*/ 	.word	0x00000000
        /*0490*/ 	.short	0x010a
        /*0492*/ 	.byte	0x05
	.zero		1


	//   ....[58]....
        /*0494*/ 	.word	0x000036b0
        /*0498*/ 	.word	0x000000ff
        /*049c*/ 	.word	0x00000000
        /*04a0*/ 	.short	0x010a
        /*04a2*/ 	.byte	0x04
	.zero		1


	//   ....[59]....
        /*04a4*/ 	.word	0x00003940
        /*04a8*/ 	.word	0x000000ff
        /*04ac*/ 	.word	0x00000000
        /*04b0*/ 	.short	0x010a
        /*04b2*/ 	.byte	0x04
	.zero		1


	//   ....[60]....
        /*04b4*/ 	.word	0x000039d0
        /*04b8*/ 	.word	0x000000ff
        /*04bc*/ 	.word	0x00000000
        /*04c0*/ 	.short	0x010a
        /*04c2*/ 	.byte	0x05
	.zero		1


	//   ....[61]....
        /*04c4*/ 	.word	0x00003a60
        /*04c8*/ 	.word	0x000000ff
        /*04cc*/ 	.word	0x00000000
        /*04d0*/ 	.short	0x010a
        /*04d2*/ 	.byte	0x05
	.zero		1


	//   ....[62]....
        /*04d4*/ 	.word	0x00003af0
        /*04d8*/ 	.word	0x000000ff
        /*04dc*/ 	.word	0x00000000
        /*04e0*/ 	.short	0x010a
        /*04e2*/ 	.byte	0x04
	.zero		1


	//   ....[63]....
        /*04e4*/ 	.word	0x00003f80
        /*04e8*/ 	.word	0x0000000c
        /*04ec*/ 	.word	0x00000070
        /*04f0*/ 	.short	0x010a
        /*04f2*/ 	.byte	0xff
	.zero		1


	//   ....[64]....
        /*04f4*/ 	.word	0x000040f0
        /*04f8*/ 	.word	0x00000000
        /*04fc*/ 	.word	0x00000000
        /*0500*/ 	.short	0x0101
        /*0502*/ 	.byte	0xff
	.zero		1


	//   ....[65]....
        /*0504*/ 	.word	0x00004570
        /*0508*/ 	.word	0x000000ff
        /*050c*/ 	.word	0x00000068
        /*0510*/ 	.short	0x010a
        /*0512*/ 	.byte	0x18
	.zero		1


	//   ....[66]....
        /*0514*/ 	.word	0x00004730
        /*0518*/ 	.word	0x000000ff
        /*051c*/ 	.word	0x00000048
        /*0520*/ 	.short	0x010a
        /*0522*/ 	.byte	0x04
	.zero		1


	//   ....[67]....
        /*0524*/ 	.word	0x00004900
        /*0528*/ 	.word	0x000000ff
        /*052c*/ 	.word	0x00000030
        /*0530*/ 	.short	0x010b
        /*0532*/ 	.byte	0x04
	.zero		1


	//   ....[68]....
        /*0534*/ 	.word	0x00004910
        /*0538*/ 	.word	0x000000ff
        /*053c*/ 	.word	0x00000000
        /*0540*/ 	.short	0x0101
        /*0542*/ 	.byte	0x14
	.zero		1


	//   ....[69]....
        /*0544*/ 	.word	0x00004920
        /*0548*/ 	.word	0x000000ff
        /*054c*/ 	.word	0x00000048
        /*0550*/ 	.short	0x010a
        /*0552*/ 	.byte	0x05
	.zero		1


	//   ....[70]....
        /*0554*/ 	.word	0x00004b10
        /*0558*/ 	.word	0x000000ff
        /*055c*/ 	.word	0x00000030
        /*0560*/ 	.short	0x010b
        /*0562*/ 	.byte	0x05
	.zero		1


	//   ....[71]....
        /*0564*/ 	.word	0x00004b20
        /*0568*/ 	.word	0x000000ff
        /*056c*/ 	.word	0x00000000
        /*0570*/ 	.short	0x0101
        /*0572*/ 	.byte	0x04
	.zero		1


	//   ....[72]....
        /*0574*/ 	.word	0x00004bc0
        /*0578*/ 	.word	0x000000ff
        /*057c*/ 	.word	0x00000000
        /*0580*/ 	.short	0x010a
        /*0582*/ 	.byte	0x04
	.zero		1


	//   ....[73]....
        /*0584*/ 	.word	0x00004c50
        /*0588*/ 	.word	0x000000ff
        /*058c*/ 	.word	0x00000000
        /*0590*/ 	.short	0x010a
        /*0592*/ 	.byte	0x05
	.zero		1


	//   ....[74]....
        /*0594*/ 	.word	0x00004cf0
        /*0598*/ 	.word	0x00000000
        /*059c*/ 	.word	0x00000000
        /*05a0*/ 	.short	0x010a
        /*05a2*/ 	.byte	0xff
	.zero		1


	//   ....[75]....
        /*05a4*/ 	.word	0x00005050
        /*05a8*/ 	.word	0x00000000
        /*05ac*/ 	.word	0x00000070
        /*05b0*/ 	.short	0x010a
        /*05b2*/ 	.byte	0xff
	.zero		1


	//   ....[76]....
        /*05b4*/ 	.word	0x00005120
        /*05b8*/ 	.word	0x00000000
        /*05bc*/ 	.word	0x00000000
        /*05c0*/ 	.short	0x0101
        /*05c2*/ 	.byte	0xff
	.zero		1


	//   ....[77]....
        /*05c4*/ 	.word	0x00005d30
        /*05c8*/ 	.word	0x00000002
        /*05cc*/ 	.word	0x00000030
        /*05d0*/ 	.short	0x010a
        /*05d2*/ 	.byte	0xff
	.zero		1


	//   ....[78]....
        /*05d4*/ 	.word	0x00005d70
        /*05d8*/ 	.word	0x0000001b
        /*05dc*/ 	.word	0x00000090
        /*05e0*/ 	.short	0x010a
        /*05e2*/ 	.byte	0xff
	.zero		1


	//   ....[79]....
        /*05e4*/ 	.word	0x00005e60
        /*05e8*/ 	.word	0x00000002
        /*05ec*/ 	.word	0x00000030
        /*05f0*/ 	.short	0x010a
        /*05f2*/ 	.byte	0xff
	.zero		1


	//   ....[80]....
        /*05f4*/ 	.word	0x00005ff0
        /*05f8*/ 	.word	0x0000001b
        /*05fc*/ 	.word	0x00000090
        /*0600*/ 	.short	0x010a
        /*0602*/ 	.byte	0xff
	.zero		1


	//   ....[81]....
        /*0604*/ 	.word	0x000067c0
        /*0608*/ 	.word	0x00000000
        /*060c*/ 	.word	0x00000000
        /*0610*/ 	.short	0x0101
        /*0612*/ 	.byte	0xff
	.zero		1


	//   ....[82]....
        /*0614*/ 	.word	0x000067d0
        /*0618*/ 	.word	0x00000002
        /*061c*/ 	.word	0x00000030
        /*0620*/ 	.short	0x010a
        /*0622*/ 	.byte	0xff
	.zero		1


	//   ....[83]....
        /*0624*/ 	.word	0x00006890
        /*0628*/ 	.word	0x00000002
        /*062c*/ 	.word	0x00000030
        /*0630*/ 	.short	0x010a
        /*0632*/ 	.byte	0xff
	.zero		1


	//   ....[84]....
        /*0634*/ 	.word	0x00006c40
        /*0638*/ 	.word	0x000000ff
        /*063c*/ 	.word	0x00000000
        /*0640*/ 	.short	0x0101
        /*0642*/ 	.byte	0x04
	.zero		1


	//   ....[85]....
        /*0644*/ 	.word	0x00007190
        /*0648*/ 	.word	0x00000000
        /*064c*/ 	.word	0x00000000
        /*0650*/ 	.short	0x0101
        /*0652*/ 	.byte	0xff
	.zero		1


	//   ....[86]....
        /*0654*/ 	.word	0x00007440
        /*0658*/ 	.word	0x000000ff
        /*065c*/ 	.word	0x00000000
        /*0660*/ 	.short	0x0101
        /*0662*/ 	.byte	0x04
	.zero		1


	//   ....[87]....
        /*0664*/ 	.word	0x00007460
        /*0668*/ 	.word	0x00000000
        /*066c*/ 	.word	0x000000e0
        /*0670*/ 	.short	0x010a
        /*0672*/ 	.byte	0xff
	.zero		1


	//   ....[88]....
        /*0674*/ 	.word	0x000074c0
        /*0678*/ 	.word	0x00000000
        /*067c*/ 	.word	0x00000018
        /*0680*/ 	.short	0x010a
        /*0682*/ 	.byte	0xff
	.zero		1


	//   ....[89]....
        /*0684*/ 	.word	0x00007520
        /*0688*/ 	.word	0x00000000
        /*068c*/ 	.word	0x00000018
        /*0690*/ 	.short	0x010a
        /*0692*/ 	.byte	0xff
	.zero		1


	//   ....[90]....
        /*0694*/ 	.word	0x00007570
        /*0698*/ 	.word	0x00000003
        /*069c*/ 	.word	0x00000070
        /*06a0*/ 	.short	0x010a
        /*06a2*/ 	.byte	0xff
	.zero		1


	//   ....[91]....
        /*06a4*/ 	.word	0x000075d0
        /*06a8*/ 	.word	0x00000000
        /*06ac*/ 	.word	0x00000000
        /*06b0*/ 	.short	0x010a
        /*06b2*/ 	.byte	0xff
	.zero		1


	//   ....[92]....
        /*06b4*/ 	.word	0x00007630
        /*06b8*/ 	.word	0x00000000
        /*06bc*/ 	.word	0x00000000
        /*06c0*/ 	.short	0x010a
        /*06c2*/ 	.byte	0xff
	.zero		1


	//   ....[93]....
        /*06c4*/ 	.word	0x00007680
        /*06c8*/ 	.word	0x00000002
        /*06cc*/ 	.word	0x000000d0
        /*06d0*/ 	.short	0x010a
        /*06d2*/ 	.byte	0xff
	.zero		1


	//   ....[94]....
        /*06d4*/ 	.word	0x000076e0
        /*06d8*/ 	.word	0x00000002
        /*06dc*/ 	.word	0x00000080
        /*06e0*/ 	.short	0x010a
        /*06e2*/ 	.byte	0xff
	.zero		1


	//   ....[95]....
        /*06e4*/ 	.word	0x00007730
        /*06e8*/ 	.word	0x00000002
        /*06ec*/ 	.word	0x00000070
        /*06f0*/ 	.short	0x010a
        /*06f2*/ 	.byte	0xff
	.zero		1


	//   ....[96]....
        /*06f4*/ 	.word	0x00007790
        /*06f8*/ 	.word	0x00000000
        /*06fc*/ 	.word	0x00000080
        /*0700*/ 	.short	0x010a
        /*0702*/ 	.byte	0xff
	.zero		1


	//   ....[97]....
        /*0704*/ 	.word	0x000077e0
        /*0708*/ 	.word	0x00000000
        /*070c*/ 	.word	0x00000070
        /*0710*/ 	.short	0x010a
        /*0712*/ 	.byte	0xff
	.zero		1


	//   ....[98]....
        /*0714*/ 	.word	0x00007840
        /*0718*/ 	.word	0x00000002
        /*071c*/ 	.word	0x000000b0
        /*0720*/ 	.short	0x010a
        /*0722*/ 	.byte	0xff
	.zero		1


	//   ....[99]....
        /*0724*/ 	.word	0x000078a0
        /*0728*/ 	.word	0x00000000
        /*072c*/ 	.word	0x00000000
        /*0730*/ 	.short	0x010a
        /*0732*/ 	.byte	0xff
	.zero		1


	//   ....[100]....
        /*0734*/ 	.word	0x00007900
        /*0738*/ 	.word	0x00000000
        /*073c*/ 	.word	0x00000000
        /*0740*/ 	.short	0x010a
        /*0742*/ 	.byte	0xff
	.zero		1


	//   ....[101]....
        /*0744*/ 	.word	0x00007960
        /*0748*/ 	.word	0x00000000
        /*074c*/ 	.word	0x00000000
        /*0750*/ 	.short	0x010a
        /*0752*/ 	.byte	0xff
	.zero		1


	//   ....[102]....
        /*0754*/ 	.word	0x000079c0
        /*0758*/ 	.word	0x00000000
        /*075c*/ 	.word	0x00000000
        /*0760*/ 	.short	0x010a
        /*0762*/ 	.byte	0xff
	.zero		1


	//   ....[103]....
        /*0764*/ 	.word	0x00007a20
        /*0768*/ 	.word	0x00000000
        /*076c*/ 	.word	0x00000000
        /*0770*/ 	.short	0x010a
        /*0772*/ 	.byte	0xff
	.zero		1


	//   ....[104]....
        /*0774*/ 	.word	0x00007a70
        /*0778*/ 	.word	0x0000000c
        /*077c*/ 	.word	0x00000070
        /*0780*/ 	.short	0x010a
        /*0782*/ 	.byte	0xff
	.zero		1


	//   ....[105]....
        /*0784*/ 	.word	0x00007ad0
        /*0788*/ 	.word	0x00000000
        /*078c*/ 	.word	0x00000068
        /*0790*/ 	.short	0x010a
        /*0792*/ 	.byte	0xff
	.zero		1


	//   ....[106]....
        /*0794*/ 	.word	0x00007b30
        /*0798*/ 	.word	0x00000000
        /*079c*/ 	.word	0x00000048
        /*07a0*/ 	.short	0x010a
        /*07a2*/ 	.byte	0xff
	.zero		1


	//   ....[107]....
        /*07a4*/ 	.word	0x00007b90
        /*07a8*/ 	.word	0x00000006
        /*07ac*/ 	.word	0x00000048
        /*07b0*/ 	.short	0x010a
        /*07b2*/ 	.byte	0xff
	.zero		1


	//   ....[108]....
        /*07b4*/ 	.word	0x00007bf0
        /*07b8*/ 	.word	0x00000000
        /*07bc*/ 	.word	0x00000000
        /*07c0*/ 	.short	0x010a
        /*07c2*/ 	.byte	0xff
	.zero		1


	//   ....[109]....
        /*07c4*/ 	.word	0x00007c50
        /*07c8*/ 	.word	0x00000000
        /*07cc*/ 	.word	0x00000000
        /*07d0*/ 	.short	0x010a
        /*07d2*/ 	.byte	0xff
	.zero		1


	//   ....[110]....
        /*07d4*/ 	.word	0x00007ca0
        /*07d8*/ 	.word	0x00000000
        /*07dc*/ 	.word	0x00000070
        /*07e0*/ 	.short	0x010a
        /*07e2*/ 	.byte	0xff
	.zero		1


	//   ....[111]....
        /*07e4*/ 	.word	0x00007cf0
        /*07e8*/ 	.word	0x00000002
        /*07ec*/ 	.word	0x00000030
        /*07f0*/ 	.short	0x010a
        /*07f2*/ 	.byte	0xff
	.zero		1


	//   ....[112]....
        /*07f4*/ 	.word	0x00007d40
        /*07f8*/ 	.word	0x0000001b
        /*07fc*/ 	.word	0x00000090
        /*0800*/ 	.short	0x010a
        /*0802*/ 	.byte	0xff
	.zero		1


	//   ....[113]....
        /*0804*/ 	.word	0x00007d90
        /*0808*/ 	.word	0x00000002
        /*080c*/ 	.word	0x00000030
        /*0810*/ 	.short	0x010a
        /*0812*/ 	.byte	0xff
	.zero		1


	//----- nvinfo : EIATTR_NUM_MBARRIERS
	.align		4
.L_47:
        /*0814*/ 	.byte	0x03, 0x38
        /*0816*/ 	.short	0x001e


	//----- nvinfo : EIATTR_EXIT_INSTR_OFFSETS
	.align		4
        /*0818*/ 	.byte	0x04, 0x1c
        /*081a*/ 	.short	(.L_49 - .L_48)


	//   ....[0]....
.L_48:
        /*081c*/ 	.word	0x00002890


	//   ....[1]....
        /*0820*/ 	.word	0x00002d80


	//   ....[2]....
        /*0824*/ 	.word	0x00002de0


	//   ....[3]....
        /*0828*/ 	.word	0x00003d50


	//   ....[4]....
        /*082c*/ 	.word	0x00004d20


	//   ....[5]....
        /*0830*/ 	.word	0x00004d60


	//   ....[6]....
        /*0834*/ 	.word	0x00007330


	//   ....[7]....
        /*0838*/ 	.word	0x000073b0


	//   ....[8]....
        /*083c*/ 	.word	0x000073e0


	//   ....[9]....
        /*0840*/ 	.word	0x00007450


	//----- nvinfo : EIATTR_MAX_THREADS
	.align		4
.L_49:
        /*0844*/ 	.byte	0x04, 0x05
        /*0846*/ 	.short	(.L_51 - .L_50)
.L_50:
        /*0848*/ 	.word	0x00000100
        /*084c*/ 	.word	0x00000001
        /*0850*/ 	.word	0x00000001


	//----- nvinfo : EIATTR_CRS_STACK_SIZE
	.align		4
.L_51:
        /*0854*/ 	.byte	0x04, 0x1e
        /*0856*/ 	.short	(.L_53 - .L_52)
.L_52:
        /*0858*/ 	.word	0x00000000


	//----- nvinfo : EIATTR_CBANK_PARAM_SIZE
	.align		4
.L_53:
        /*085c*/ 	.byte	0x03, 0x19
        /*085e*/ 	.short	0x0800


	//----- nvinfo : EIATTR_PARAM_CBANK
	.align		4
        /*0860*/ 	.byte	0x04, 0x0a
        /*0862*/ 	.short	(.L_55 - .L_54)
	.align		4
.L_54:
        /*0864*/ 	.word	index@(.nv.constant0._ZN7cutlass13device_kernelINS_4gemm6kernel13GemmUniversalIN4cute5tupleIJiiiiEEENS1_10collective13CollectiveMmaINS1_35MainloopSm100TmaUmmaWarpSpecializedILi3ELi2ELi4ENS5_IJNS4_1CILi1EEENSA_ILi2EEESB_EEEEENS5_IJNSA_ILi64EEESF_SF_EEENS_6half_tENS5_IJlSB_lEEESH_SI_NS4_8TiledMMAINS4_8MMA_AtomIJNS4_20SM100_MMA_F16BF16_SSISH_SH_fLi64ELi64ELNS4_4UMMA5MajorE0ELSN_0ELNSM_7ScaleInE0ELSO_0EEEEEENS4_6LayoutINS5_IJSB_SB_SB_EEENS5_IJNSA_ILi0EEEST_ST_EEEEENS5_IJNS4_10UnderscoreESW_SW_EEEEENS4_23SM90_TMA_LOAD_MULTICASTENS4_14ComposedLayoutINS4_7SwizzleILi3ELi4ELi3EEENS4_18smem_ptr_flag_bitsILi16EEENSR_INS5_IJNSA_ILi8EEESF_EEENS5_IJSF_SB_EEEEEEEvNS4_8identityENS4_13SM90_TMA_LOADES19_vS1A_EENS_8epilogue10collective18CollectiveEpilogueINS1D_23Sm100TmaWarpSpecializedILi3ELi2ELi16ELb1ELb0EEEJSG_NS5_IJNSR_ISF_SB_EENSR_INSA_ILi32EEESB_EEEEESH_SI_SH_SI_NS1D_6fusion15FusionCallbacksIS1H_NS1M_17LinearCombinationISH_fSH_fLNS_15FloatRoundStyleE2EEESG_S1L_JEEENS4_5SM1004TMEM4LOAD26SM100_TMEM_LOAD_16dp256b4xES1B_NS10_INS11_ILi2ELi4ELi3EEES14_NSR_INS5_IJS15_S1J_EEENS5_IJS1J_SB_EEEEEEENS4_17SM75_U32x4_LDSM_NENS4_14SM90_TMA_STOREES20_NS4_17SM90_U32x4_STSM_NENS4_39AutoVectorizingCopyWithAssumedAlignmentILi128EEEEEEvvEEEEvNT_6ParamsE)
        /*0868*/ 	.short	0x0380
        /*086a*/ 	.short	0x0800


	//----- nvinfo : EIATTR_SW_WAR
	.align		4
.L_55:
        /*086c*/ 	.byte	0x04, 0x36
        /*086e*/ 	.short	(.L_57 - .L_56)
.L_56:
        /*0870*/ 	.word	0x00000008
.L_57:


//--------------------- .nv.callgraph             --------------------------
	.section	.nv.callgraph,"",@"SHT_CUDA_CALLGRAPH"
	.align	4
	.sectionentsize	8
	.align		4
        /*0000*/ 	.word	0x00000000
	.align		4
        /*0004*/ 	.word	0xffffffff
	.align		4
        /*0008*/ 	.word	index@(_ZN7cutlass13device_kernelINS_4gemm6kernel13GemmUniversalIN4cute5tupleIJiiiiEEENS1_10collective13CollectiveMmaINS1_35MainloopSm100TmaUmmaWarpSpecializedILi3ELi2ELi4ENS5_IJNS4_1CILi1EEENSA_ILi2EEESB_EEEEENS5_IJNSA_ILi64EEESF_SF_EEENS_6half_tENS5_IJlSB_lEEESH_SI_NS4_8TiledMMAINS4_8MMA_AtomIJNS4_20SM100_MMA_F16BF16_SSISH_SH_fLi64ELi64ELNS4_4UMMA5MajorE0ELSN_0ELNSM_7ScaleInE0ELSO_0EEEEEENS4_6LayoutINS5_IJSB_SB_SB_EEENS5_IJNSA_ILi0EEEST_ST_EEEEENS5_IJNS4_10UnderscoreESW_SW_EEEEENS4_23SM90_TMA_LOAD_MULTICASTENS4_14ComposedLayoutINS4_7SwizzleILi3ELi4ELi3EEENS4_18smem_ptr_flag_bitsILi16EEENSR_INS5_IJNSA_ILi8EEESF_EEENS5_IJSF_SB_EEEEEEEvNS4_8identityENS4_13SM90_TMA_LOADES19_vS1A_EENS_8epilogue10collective18CollectiveEpilogueINS1D_23Sm100TmaWarpSpecializedILi3ELi2ELi16ELb1ELb0EEEJSG_NS5_IJNSR_ISF_SB_EENSR_INSA_ILi32EEESB_EEEEESH_SI_SH_SI_NS1D_6fusion15FusionCallbacksIS1H_NS1M_17LinearCombinationISH_fSH_fLNS_15FloatRoundStyleE2EEESG_S1L_JEEENS4_5SM1004TMEM4LOAD26SM100_TMEM_LOAD_16dp256b4xES1B_NS10_INS11_ILi2ELi4ELi3EEES14_NSR_INS5_IJS15_S1J_EEENS5_IJS1J_SB_EEEEEEENS4_17SM75_U32x4_LDSM_NENS4_14SM90_TMA_STOREES20_NS4_17SM90_U32x4_STSM_NENS4_39AutoVectorizingCopyWithAssumedAlignmentILi128EEEEEEvvEEEEvNT_6ParamsE)
	.align		4
        /*000c*/ 	.word	index@(__assertfail)
	.align		4
        /*0010*/ 	.word	0x00000000
	.align		4
        /*0014*/ 	.word	0xfffffffe
	.align		4
        /*0018*/ 	.word	0x00000000
	.align		4
        /*001c*/ 	.word	0xfffffffd
	.align		4
        /*0020*/ 	.word	0x00000000
	.align		4
        /*0024*/ 	.word	0xfffffffc


//--------------------- .nv.constant4             --------------------------
	.section	.nv.constant4,"a",@progbits
	.align	8
	.align		8
.nv.constant4:
        /*0000*/ 	.dword	__assertfail
	.align		8
        /*0008*/ 	.dword	__unnamed_1
	.align		8
        /*0010*/ 	.dword	__unnamed_2
	.align		8
        /*0018*/ 	.dword	_ZN39_INTERNAL_9d7ace01_4_k_cu_a2bd39de_60944cuda3std3__45__cpo5beginE
	.align		8
        /*0020*/ 	.dword	_ZN39_INTERNAL_9d7ace01_4_k_cu_a2bd39de_60944cuda3std3__45__cpo3endE
	.align		8
        /*0028*/ 	.dword	_ZN39_INTERNAL_9d7ace01_4_k_cu_a2bd39de_60944cuda3std3__45__cpo6cbeginE
	.align		8
        /*0030*/ 	.dword	_ZN39_INTERNAL_9d7ace01_4_k_cu_a2bd39de_60944cuda3std3__45__cpo4cendE
	.align		8
        /*0038*/ 	.dword	_ZN39_INTERNAL_9d7ace01_4_k_cu_a2bd39de_60944cuda3std3__441_GLOBAL__N__9d7ace01_4_k_cu_a2bd39de_60946ignoreE
	.align		8
        /*0040*/ 	.dword	_ZN39_INTERNAL_9d7ace01_4_k_cu_a2bd39de_60944cuda3std3__419piecewise_constructE
	.align		8
        /*0048*/ 	.dword	_ZN39_INTERNAL_9d7ace01_4_k_cu_a2bd39de_60944cuda3std3__48in_placeE
	.align		8
        /*0050*/ 	.dword	_ZN39_INTERNAL_9d7ace01_4_k_cu_a2bd39de_60944cuda3std6ranges3__45__cpo4swapE
	.align		8
        /*0058*/ 	.dword	_ZN39_INTERNAL_9d7ace01_4_k_cu_a2bd39de_60944cuda3std6ranges3__45__cpo9iter_moveE
	.align		8
        /*0060*/ 	.dword	_ZN39_INTERNAL_9d7ace01_4_k_cu_a2bd39de_60944cute7productE
	.align		8
        /*0068*/ 	.dword	_ZN39_INTERNAL_9d7ace01_4_k_cu_a2bd39de_60944cute1_E
	.align		8
        /*0070*/ 	.dword	$str$25
	.align		8
        /*0078*/ 	.dword	$str$26
	.align		8
        /*0080*/ 	.dword	$str$27
	.align		8
        /*0088*/ 	.dword	$str$28


//--------------------- .text._ZN7cutlass13device_kernelINS_4gemm6kernel13GemmUniversalIN4cute5tupleIJiiiiEEENS1_10collective13CollectiveMmaINS1_35MainloopSm100TmaUmmaWarpSpecializedILi3ELi2ELi4ENS5_IJNS4_1CILi1EEENSA_ILi2EEESB_EEEEENS5_IJNSA_ILi64EEESF_SF_EEENS_6half_tENS5_IJlSB_lEEESH_SI_NS4_8TiledMMAINS4_8MMA_AtomIJNS4_20SM100_MMA_F16BF16_SSISH_SH_fLi64ELi64ELNS4_4UMMA5MajorE0ELSN_0ELNSM_7ScaleInE0ELSO_0EEEEEENS4_6LayoutINS5_IJSB_SB_SB_EEENS5_IJNSA_ILi0EEEST_ST_EEEEENS5_IJNS4_10UnderscoreESW_SW_EEEEENS4_23SM90_TMA_LOAD_MULTICASTENS4_14ComposedLayoutINS4_7SwizzleILi3ELi4ELi3EEENS4_18smem_ptr_flag_bitsILi16EEENSR_INS5_IJNSA_ILi8EEESF_EEENS5_IJSF_SB_EEEEEEEvNS4_8identityENS4_13SM90_TMA_LOADES19_vS1A_EENS_8epilogue10collective18CollectiveEpilogueINS1D_23Sm100TmaWarpSpecializedILi3ELi2ELi16ELb1ELb0EEEJSG_NS5_IJNSR_ISF_SB_EENSR_INSA_ILi32EEESB_EEEEESH_SI_SH_SI_NS1D_6fusion15FusionCallbacksIS1H_NS1M_17LinearCombinationISH_fSH_fLNS_15FloatRoundStyleE2EEESG_S1L_JEEENS4_5SM1004TMEM4LOAD26SM100_TMEM_LOAD_16dp256b4xES1B_NS10_INS11_ILi2ELi4ELi3EEES14_NSR_INS5_IJS15_S1J_EEENS5_IJS1J_SB_EEEEEEENS4_17SM75_U32x4_LDSM_NENS4_14SM90_TMA_STOREES20_NS4_17SM90_U32x4_STSM_NENS4_39AutoVectorizingCopyWithAssumedAlignmentILi128EEEEEEvvEEEEvNT_6ParamsE --------------------------
	.section	.text._ZN7cutlass13device_kernelINS_4gemm6kernel13GemmUniversalIN4cute5tupleIJiiiiEEENS1_10collective13CollectiveMmaINS1_35MainloopSm100TmaUmmaWarpSpecializedILi3ELi2ELi4ENS5_IJNS4_1CILi1EEENSA_ILi2EEESB_EEEEENS5_IJNSA_ILi64EEESF_SF_EEENS_6half_tENS5_IJlSB_lEEESH_SI_NS4_8TiledMMAINS4_8MMA_AtomIJNS4_20SM100_MMA_F16BF16_SSISH_SH_fLi64ELi64ELNS4_4UMMA5MajorE0ELSN_0ELNSM_7ScaleInE0ELSO_0EEEEEENS4_6LayoutINS5_IJSB_SB_SB_EEENS5_IJNSA_ILi0EEEST_ST_EEEEENS5_IJNS4_10UnderscoreESW_SW_EEEEENS4_23SM90_TMA_LOAD_MULTICASTENS4_14ComposedLayoutINS4_7SwizzleILi3ELi4ELi3EEENS4_18smem_ptr_flag_bitsILi16EEENSR_INS5_IJNSA_ILi8EEESF_EEENS5_IJSF_SB_EEEEEEEvNS4_8identityENS4_13SM90_TMA_LOADES19_vS1A_EENS_8epilogue10collective18CollectiveEpilogueINS1D_23Sm100TmaWarpSpecializedILi3ELi2ELi16ELb1ELb0EEEJSG_NS5_IJNSR_ISF_SB_EENSR_INSA_ILi32EEESB_EEEEESH_SI_SH_SI_NS1D_6fusion15FusionCallbacksIS1H_NS1M_17LinearCombinationISH_fSH_fLNS_15FloatRoundStyleE2EEESG_S1L_JEEENS4_5SM1004TMEM4LOAD26SM100_TMEM_LOAD_16dp256b4xES1B_NS10_INS11_ILi2ELi4ELi3EEES14_NSR_INS5_IJS15_S1J_EEENS5_IJS1J_SB_EEEEEEENS4_17SM75_U32x4_LDSM_NENS4_14SM90_TMA_STOREES20_NS4_17SM90_U32x4_STSM_NENS4_39AutoVectorizingCopyWithAssumedAlignmentILi128EEEEEEvvEEEEvNT_6ParamsE,"ax",@progbits
	.align	128
.text._ZN7cutlass13device_kernelINS_4gemm6kernel13GemmUniversalIN4cute5tupleIJiiiiEEENS1_10collective13CollectiveMmaINS1_35MainloopSm100TmaUmmaWarpSpecializedILi3ELi2ELi4ENS5_IJNS4_1CILi1EEENSA_ILi2EEESB_EEEEENS5_IJNSA_ILi64EEESF_SF_EEENS_6half_tENS5_IJlSB_lEEESH_SI_NS4_8TiledMMAINS4_8MMA_AtomIJNS4_20SM100_MMA_F16BF16_SSISH_SH_fLi64ELi64ELNS4_4UMMA5MajorE0ELSN_0ELNSM_7ScaleInE0ELSO_0EEEEEENS4_6LayoutINS5_IJSB_SB_SB_EEENS5_IJNSA_ILi0EEEST_ST_EEEEENS5_IJNS4_10UnderscoreESW_SW_EEEEENS4_23SM90_TMA_LOAD_MULTICASTENS4_14ComposedLayoutINS4_7SwizzleILi3ELi4ELi3EEENS4_18smem_ptr_flag_bitsILi16EEENSR_INS5_IJNSA_ILi8EEESF_EEENS5_IJSF_SB_EEEEEEEvNS4_8identityENS4_13SM90_TMA_LOADES19_vS1A_EENS_8epilogue10collective18CollectiveEpilogueINS1D_23Sm100TmaWarpSpecializedILi3ELi2ELi16ELb1ELb0EEEJSG_NS5_IJNSR_ISF_SB_EENSR_INSA_ILi32EEESB_EEEEESH_SI_SH_SI_NS1D_6fusion15FusionCallbacksIS1H_NS1M_17LinearCombinationISH_fSH_fLNS_15FloatRoundStyleE2EEESG_S1L_JEEENS4_5SM1004TMEM4LOAD26SM100_TMEM_LOAD_16dp256b4xES1B_NS10_INS11_ILi2ELi4ELi3EEES14_NSR_INS5_IJS15_S1J_EEENS5_IJS1J_SB_EEEEEEENS4_17SM75_U32x4_LDSM_NENS4_14SM90_TMA_STOREES20_NS4_17SM90_U32x4_STSM_NENS4_39AutoVectorizingCopyWithAssumedAlignmentILi128EEEEEEvvEEEEvNT_6ParamsE:
        .type           _ZN7cutlass13device_kernelINS_4gemm6kernel13GemmUniversalIN4cute5tupleIJiiiiEEENS1_10collective13CollectiveMmaINS1_35MainloopSm100TmaUmmaWarpSpecializedILi3ELi2ELi4ENS5_IJNS4_1CILi1EEENSA_ILi2EEESB_EEEEENS5_IJNSA_ILi64EEESF_SF_EEENS_6half_tENS5_IJlSB_lEEESH_SI_NS4_8TiledMMAINS4_8MMA_AtomIJNS4_20SM100_MMA_F16BF16_SSISH_SH_fLi64ELi64ELNS4_4UMMA5MajorE0ELSN_0ELNSM_7ScaleInE0ELSO_0EEEEEENS4_6LayoutINS5_IJSB_SB_SB_EEENS5_IJNSA_ILi0EEEST_ST_EEEEENS5_IJNS4_10UnderscoreESW_SW_EEEEENS4_23SM90_TMA_LOAD_MULTICASTENS4_14ComposedLayoutINS4_7SwizzleILi3ELi4ELi3EEENS4_18smem_ptr_flag_bitsILi16EEENSR_INS5_IJNSA_ILi8EEESF_EEENS5_IJSF_SB_EEEEEEEvNS4_8identityENS4_13SM90_TMA_LOADES19_vS1A_EENS_8epilogue10collective18CollectiveEpilogueINS1D_23Sm100TmaWarpSpecializedILi3ELi2ELi16ELb1ELb0EEEJSG_NS5_IJNSR_ISF_SB_EENSR_INSA_ILi32EEESB_EEEEESH_SI_SH_SI_NS1D_6fusion15FusionCallbacksIS1H_NS1M_17LinearCombinationISH_fSH_fLNS_15FloatRoundStyleE2EEESG_S1L_JEEENS4_5SM1004TMEM4LOAD26SM100_TMEM_LOAD_16dp256b4xES1B_NS10_INS11_ILi2ELi4ELi3EEES14_NSR_INS5_IJS15_S1J_EEENS5_IJS1J_SB_EEEEEEENS4_17SM75_U32x4_LDSM_NENS4_14SM90_TMA_STOREES20_NS4_17SM90_U32x4_STSM_NENS4_39AutoVectorizingCopyWithAssumedAlignmentILi128EEEEEEvvEEEEvNT_6ParamsE,@function
        .size           _ZN7cutlass13device_kernelINS_4gemm6kernel13GemmUniversalIN4cute5tupleIJiiiiEEENS1_10collective13CollectiveMmaINS1_35MainloopSm100TmaUmmaWarpSpecializedILi3ELi2ELi4ENS5_IJNS4_1CILi1EEENSA_ILi2EEESB_EEEEENS5_IJNSA_ILi64EEESF_SF_EEENS_6half_tENS5_IJlSB_lEEESH_SI_NS4_8TiledMMAINS4_8MMA_AtomIJNS4_20SM100_MMA_F16BF16_SSISH_SH_fLi64ELi64ELNS4_4UMMA5MajorE0ELSN_0ELNSM_7ScaleInE0ELSO_0EEEEEENS4_6LayoutINS5_IJSB_SB_SB_EEENS5_IJNSA_ILi0EEEST_ST_EEEEENS5_IJNS4_10UnderscoreESW_SW_EEEEENS4_23SM90_TMA_LOAD_MULTICASTENS4_14ComposedLayoutINS4_7SwizzleILi3ELi4ELi3EEENS4_18smem_ptr_flag_bitsILi16EEENSR_INS5_IJNSA_ILi8EEESF_EEENS5_IJSF_SB_EEEEEEEvNS4_8identityENS4_13SM90_TMA_LOADES19_vS1A_EENS_8epilogue10collective18CollectiveEpilogueINS1D_23Sm100TmaWarpSpecializedILi3ELi2ELi16ELb1ELb0EEEJSG_NS5_IJNSR_ISF_SB_EENSR_INSA_ILi32EEESB_EEEEESH_SI_SH_SI_NS1D_6fusion15FusionCallbacksIS1H_NS1M_17LinearCombinationISH_fSH_fLNS_15FloatRoundStyleE2EEESG_S1L_JEEENS4_5SM1004TMEM4LOAD26SM100_TMEM_LOAD_16dp256b4xES1B_NS10_INS11_ILi2ELi4ELi3EEES14_NSR_INS5_IJS15_S1J_EEENS5_IJS1J_SB_EEEEEEENS4_17SM75_U32x4_LDSM_NENS4_14SM90_TMA_STOREES20_NS4_17SM90_U32x4_STSM_NENS4_39AutoVectorizingCopyWithAssumedAlignmentILi128EEEEEEvvEEEEvNT_6ParamsE,(.L_x_158 - _ZN7cutlass13device_kernelINS_4gemm6kernel13GemmUniversalIN4cute5tupleIJiiiiEEENS1_10collective13CollectiveMmaINS1_35MainloopSm100TmaUmmaWarpSpecializedILi3ELi2ELi4ENS5_IJNS4_1CILi1EEENSA_ILi2EEESB_EEEEENS5_IJNSA_ILi64EEESF_SF_EEENS_6half_tENS5_IJlSB_lEEESH_SI_NS4_8TiledMMAINS4_8MMA_AtomIJNS4_20SM100_MMA_F16BF16_SSISH_SH_fLi64ELi64ELNS4_4UMMA5MajorE0ELSN_0ELNSM_7ScaleInE0ELSO_0EEEEEENS4_6LayoutINS5_IJSB_SB_SB_EEENS5_IJNSA_ILi0EEEST_ST_EEEEENS5_IJNS4_10UnderscoreESW_SW_EEEEENS4_23SM90_TMA_LOAD_MULTICASTENS4_14ComposedLayoutINS4_7SwizzleILi3ELi4ELi3EEENS4_18smem_ptr_flag_bitsILi16EEENSR_INS5_IJNSA_ILi8EEESF_EEENS5_IJSF_SB_EEEEEEEvNS4_8identityENS4_13SM90_TMA_LOADES19_vS1A_EENS_8epilogue10collective18CollectiveEpilogueINS1D_23Sm100TmaWarpSpecializedILi3ELi2ELi16ELb1ELb0EEEJSG_NS5_IJNSR_ISF_SB_EENSR_INSA_ILi32EEESB_EEEEESH_SI_SH_SI_NS1D_6fusion15FusionCallbacksIS1H_NS1M_17LinearCombinationISH_fSH_fLNS_15FloatRoundStyleE2EEESG_S1L_JEEENS4_5SM1004TMEM4LOAD26SM100_TMEM_LOAD_16dp256b4xES1B_NS10_INS11_ILi2ELi4ELi3EEES14_NSR_INS5_IJS15_S1J_EEENS5_IJS1J_SB_EEEEEEENS4_17SM75_U32x4_LDSM_NENS4_14SM90_TMA_STOREES20_NS4_17SM90_U32x4_STSM_NENS4_39AutoVectorizingCopyWithAssumedAlignmentILi128EEEEEEvvEEEEvNT_6ParamsE)
        .other          _ZN7cutlass13device_kernelINS_4gemm6kernel13GemmUniversalIN4cute5tupleIJiiiiEEENS1_10collective13CollectiveMmaINS1_35MainloopSm100TmaUmmaWarpSpecializedILi3ELi2ELi4ENS5_IJNS4_1CILi1EEENSA_ILi2EEESB_EEEEENS5_IJNSA_ILi64EEESF_SF_EEENS_6half_tENS5_IJlSB_lEEESH_SI_NS4_8TiledMMAINS4_8MMA_AtomIJNS4_20SM100_MMA_F16BF16_SSISH_SH_fLi64ELi64ELNS4_4UMMA5MajorE0ELSN_0ELNSM_7ScaleInE0ELSO_0EEEEEENS4_6LayoutINS5_IJSB_SB_SB_EEENS5_IJNSA_ILi0EEEST_ST_EEEEENS5_IJNS4_10UnderscoreESW_SW_EEEEENS4_23SM90_TMA_LOAD_MULTICASTENS4_14ComposedLayoutINS4_7SwizzleILi3ELi4ELi3EEENS4_18smem_ptr_flag_bitsILi16EEENSR_INS5_IJNSA_ILi8EEESF_EEENS5_IJSF_SB_EEEEEEEvNS4_8identityENS4_13SM90_TMA_LOADES19_vS1A_EENS_8epilogue10collective18CollectiveEpilogueINS1D_23Sm100TmaWarpSpecializedILi3ELi2ELi16ELb1ELb0EEEJSG_NS5_IJNSR_ISF_SB_EENSR_INSA_ILi32EEESB_EEEEESH_SI_SH_SI_NS1D_6fusion15FusionCallbacksIS1H_NS1M_17LinearCombinationISH_fSH_fLNS_15FloatRoundStyleE2EEESG_S1L_JEEENS4_5SM1004TMEM4LOAD26SM100_TMEM_LOAD_16dp256b4xES1B_NS10_INS11_ILi2ELi4ELi3EEES14_NSR_INS5_IJS15_S1J_EEENS5_IJS1J_SB_EEEEEEENS4_17SM75_U32x4_LDSM_NENS4_14SM90_TMA_STOREES20_NS4_17SM90_U32x4_STSM_NENS4_39AutoVectorizingCopyWithAssumedAlignmentILi128EEEEEEvvEEEEvNT_6ParamsE,@"STO_CUDA_ENTRY STV_DEFAULT"
_ZN7cutlass13device_kernelINS_4gemm6kernel13GemmUniversalIN4cute5tupleIJiiiiEEENS1_10collective13CollectiveMmaINS1_35MainloopSm100TmaUmmaWarpSpecializedILi3ELi2ELi4ENS5_IJNS4_1CILi1EEENSA_ILi2EEESB_EEEEENS5_IJNSA_ILi64EEESF_SF_EEENS_6half_tENS5_IJlSB_lEEESH_SI_NS4_8TiledMMAINS4_8MMA_AtomIJNS4_20SM100_MMA_F16BF16_SSISH_SH_fLi64ELi64ELNS4_4UMMA5MajorE0ELSN_0ELNSM_7ScaleInE0ELSO_0EEEEEENS4_6LayoutINS5_IJSB_SB_SB_EEENS5_IJNSA_ILi0EEEST_ST_EEEEENS5_IJNS4_10UnderscoreESW_SW_EEEEENS4_23SM90_TMA_LOAD_MULTICASTENS4_14ComposedLayoutINS4_7SwizzleILi3ELi4ELi3EEENS4_18smem_ptr_flag_bitsILi16EEENSR_INS5_IJNSA_ILi8EEESF_EEENS5_IJSF_SB_EEEEEEEvNS4_8identityENS4_13SM90_TMA_LOADES19_vS1A_EENS_8epilogue10collective18CollectiveEpilogueINS1D_23Sm100TmaWarpSpecializedILi3ELi2ELi16ELb1ELb0EEEJSG_NS5_IJNSR_ISF_SB_EENSR_INSA_ILi32EEESB_EEEEESH_SI_SH_SI_NS1D_6fusion15FusionCallbacksIS1H_NS1M_17LinearCombinationISH_fSH_fLNS_15FloatRoundStyleE2EEESG_S1L_JEEENS4_5SM1004TMEM4LOAD26SM100_TMEM_LOAD_16dp256b4xES1B_NS10_INS11_ILi2ELi4ELi3EEES14_NSR_INS5_IJS15_S1J_EEENS5_IJS1J_SB_EEEEEEENS4_17SM75_U32x4_LDSM_NENS4_14SM90_TMA_STOREES20_NS4_17SM90_U32x4_STSM_NENS4_39AutoVectorizingCopyWithAssumedAlignmentILi128EEEEEEvvEEEEvNT_6ParamsE:
[----:B------:R-:W1:Y:S01]  /*0000*/  LDC R1, c[0x0][0x37c] ;  /* 0x0000df00ff017b82 */ /* 0x000e620000000800 */
[----:B------:R-:W2:Y:S01]  /*0010*/  S2R R55, SR_TID.X ;  /* 0x0000000000377919 */ /* 0x000ea20000002100 */
[----:B------:R-:W3:Y:S01]  /*0020*/  LDCU.64 UR8, c[0x0][0x890] ;  /* 0x00011200ff0877ac */ /* 0x000ee20008000a00 */
[----:B------:R-:W-:Y:S02]  /*0030*/  PRMT R45, RZ, 0x7610, R45 ;  /* 0x00007610ff2d7816 */ /* 0x000fe4000000002d */
[----:B------:R-:W-:Y:S01]  /*0040*/  ELECT P3, URZ, PT ;  /* 0x0000000000ff782f */ /* 0x000fe20003860000 */
[----:B---3--:R-:W-:-:S04]  /*0050*/  UISETP.NE.U32.AND UP0, UPT, UR8, URZ, UPT ;  /* 0x000000ff0800728c */ /* 0x008fc8000bf05070 */
[----:B------:R-:W-:Y:S01]  /*0060*/  UISETP.NE.AND.EX UP0, UPT, UR9, URZ, UPT, UP0 ;  /* 0x000000ff0900728c */ /* 0x000fe2000bf05300 */
[----:B--2---:R-:W-:-:S05]  /*0070*/  SHF.R.U32.HI R46, RZ, 0x5, R55 ;  /* 0x00000005ff2e7819 */ /* 0x004fca0000011637 */
[----:B------:R-:W2:Y:S02]  /*0080*/  SHFL.IDX PT, R0, R46, RZ, 0x1f ;  /* 0x00001fff2e007589 */ /* 0x000ea400000e0000 */
[----:B--2---:R-:W-:Y:S01]  /*0090*/  R2UR UR22, R0 ;  /* 0x00000000001672ca */ /* 0x004fe200000e0000 */
[----:B-1----:R-:W-:-:S14]  /*00a0*/  BRA.U UP0, `(.L_x_0) ;  /* 0x0000000100307547 */ /* 0x002fdc000b800000 */
[----:B------:R-:W1:Y:S02]  /*00b0*/  LDCU.64 UR4, c[0x0][0x888] ;  /* 0x00011100ff0477ac */ /* 0x000e640008000a00 */
[----:B-1----:R-:W-:-:S04]  /*00c0*/  UISETP.NE.U32.AND UP0, UPT, UR4, URZ, UPT ;  /* 0x000000ff0400728c */ /* 0x002fc8000bf05070 */
[----:B------:R-:W-:-:S09]  /*00d0*/  UISETP.NE.AND.EX UP0, UPT, UR5, URZ, UPT, UP0 ;  /* 0x000000ff0500728c */ /* 0x000fd2000bf05300 */
[----:B------:R-:W-:Y:S05]  /*00e0*/  BRA.U !UP0, `(.L_x_1) ;  /* 0x0000000108147547 */ /* 0x000fea000b800000 */
[----:B------:R-:W1:Y:S01]  /*00f0*/  LDC.64 R26, c[0x0][0x888] ;  /* 0x00022200ff1a7b82 */ /* 0x000e620000000a00 */
[----:B------:R-:W1:Y:S02]  /*0100*/  LDCU.64 UR4, c[0x0][0x358] ;  /* 0x00006b00ff0477ac */ /* 0x000e640008000a00 */
[----:B-1----:R1:W5:Y:S01]  /*0110*/  LDG.E R26, desc[UR4][R26.64] ;  /* 0x000000041a1a7981 */ /* 0x002362000c1e1900 */
[----:B------:R-:W-:Y:S01]  /*0120*/  HFMA2 R45, -RZ, RZ, 0, 5.9604644775390625e-08 ;  /* 0x00000001ff2d7431 */ /* 0x000fe200000001ff */
[----:B------:R-:W-:Y:S05]  /*0130*/  BRA `(.L_x_0) ;  /* 0x00000000000c7947 */ /* 0x000fea0003800000 */
.L_x_1:
[----:B------:R-:W1:Y:S01]  /*0140*/  LDCU UR4, c[0x0][0x880] ;  /* 0x00011000ff0477ac */ /* 0x000e620008000800 */
[----:B------:R-:W-:Y:S01]  /*0150*/  HFMA2 R45, -RZ, RZ, 0, 5.9604644775390625e-08 ;  /* 0x00000001ff2d7431 */ /* 0x000fe200000001ff */
[----:B-1----:R-:W-:-:S07]  /*0160*/  MOV R26, UR4 ;  /* 0x00000004001a7c02 */ /* 0x002fce0008000f00 */
.L_x_0:
[----:B------:R-:W2:Y:S02]  /*0170*/  LDCU.64 UR4, c[0x0][0x8b0] ;  /* 0x00011600ff0477ac */ /* 0x000ea40008000a00 */
[----:B--2---:R-:W-:-:S04]  /*0180*/  UISETP.NE.U32.AND UP0, UPT, UR4, URZ, UPT ;  /* 0x000000ff0400728c */ /* 0x004fc8000bf05070 */
[----:B------:R-:W-:-:S09]  /*0190*/  UISETP.NE.AND.EX UP0, UPT, UR5, URZ, UPT, UP0 ;  /* 0x000000ff0500728c */ /* 0x000fd2000bf05300 */
[----:B------:R-:W-:Y:S05]  /*01a0*/  BRA.U UP0, `(.L_x_2) ;  /* 0x0000000100287547 */ /* 0x000fea000b800000 */
[----:B------:R-:W2:Y:S02]  /*01b0*/  LDCU.64 UR4, c[0x0][0x8a8] ;  /* 0x00011500ff0477ac */ /* 0x000ea40008000a00 */
[----:B--2---:R-:W-:-:S04]  /*01c0*/  UISETP.NE.U32.AND UP0, UPT, UR4, URZ, UPT ;  /* 0x000000ff0400728c */ /* 0x004fc8000bf05070 */
[----:B------:R-:W-:-:S09]  /*01d0*/  UISETP.NE.AND.EX UP0, UPT, UR5, URZ, UPT, UP0 ;  /* 0x000000ff0500728c */ /* 0x000fd2000bf05300 */
[----:B------:R-:W-:Y:S05]  /*01e0*/  BRA.U !UP0, `(.L_x_3) ;  /* 0x0000000108107547 */ /* 0x000fea000b800000 */
[----:B------:R-:W2:Y:S01]  /*01f0*/  LDC.64 R24, c[0x0][0x8a8] ;  /* 0x00022a00ff187b82 */ /* 0x000ea20000000a00 */
[----:B------:R-:W2:Y:S02]  /*0200*/  LDCU.64 UR4, c[0x0][0x358] ;  /* 0x00006b00ff0477ac */ /* 0x000ea40008000a00 */
[----:B--2---:R2:W5:Y:S01]  /*0210*/  LDG.E R24, desc[UR4][R24.64] ;  /* 0x0000000418187981 */ /* 0x004562000c1e1900 */
[----:B------:R-:W-:Y:S05]  /*0220*/  BRA `(.L_x_2) ;  /* 0x0000000000087947 */ /* 0x000fea0003800000 */
.L_x_3:
[----:B------:R-:W2:Y:S02]  /*0230*/  LDCU UR4, c[0x0][0x8a0] ;  /* 0x00011400ff0477ac */ /* 0x000ea40008000800 */
[----:B--2---:R-:W-:Y:S02]  /*0240*/  MOV R24, UR4 ;  /* 0x0000000400187c02 */ /* 0x004fe40008000f00 */
.L_x_2:
[----:B------:R-:W-:Y:S01]  /*0250*/  IMAD.U32 R0, RZ, RZ, UR22 ;  /* 0x00000016ff007e24 */ /* 0x000fe2000f8e00ff */
[----:B------:R-:W-:Y:S04]  /*0260*/  BSSY.RECONVERGENT B0, `(.L_x_4) ;  /* 0x000000c000007945 */ /* 0x000fe80003800200 */
[C---:B------:R-:W-:Y:S02]  /*0270*/  ISETP.NE.OR P1, PT, R0.reuse, 0x1, !P3 ;  /* 0x000000010000780c */ /* 0x040fe40005f25670 */
[----:B------:R-:W-:-:S11]  /*0280*/  ISETP.NE.OR P0, PT, R0, 0x3, !P3 ;  /* 0x000000030000780c */ /* 0x000fd60005f05670 */
[----:B------:R-:W-:Y:S05]  /*0290*/  @P1 BRA `(.L_x_5) ;  /* 0x0000000000201947 */ /* 0x000fea0003800000 */
[----:B------:R-:W3:Y:S02]  /*02a0*/  LDCU.64 UR4, c[0x0][0x348] ;  /* 0x00006900ff0477ac */ /* 0x000ee40008000a00 */
[----:B---3--:R-:W-:Y:S02]  /*02b0*/  UIADD3 UR6, UP1, UPT, UR4, 0x80, URZ ;  /* 0x0000008004067890 */ /* 0x008fe4000ff3e0ff */
[----:B------:R-:W-:Y:S02]  /*02c0*/  UIADD3 UR4, UP0, UPT, UR4, 0x180, URZ ;  /* 0x0000018004047890 */ /* 0x000fe4000ff1e0ff */
[----:B------:R-:W-:Y:S02]  /*02d0*/  UIADD3.X UR7, UPT, UPT, URZ, UR5, URZ, UP1, !UPT ;  /* 0x00000005ff077290 */ /* 0x000fe40008ffe4ff */
[----:B------:R-:W-:-:S07]  /*02e0*/  UIADD3.X UR5, UPT, UPT, URZ, UR5, URZ, UP0, !UPT ;  /* 0x00000005ff057290 */ /* 0x000fce00087fe4ff */
[----:B------:R3:W-:Y:S02]  /*02f0*/  UTMACCTL.PF [UR6] ;  /* 0x00000000060079b9 */ /* 0x0007e40008040000 */
[----:B------:R3:W-:Y:S02]  /*0300*/  UTMACCTL.PF [UR4] ;  /* 0x00000000040079b9 */ /* 0x0007e40008040000 */
[----:B---3--:R-:W-:Y:S01]  /*0310*/  NOP ;  /* 0x0000000000007918 */ /* 0x008fe20000000000 */
.L_x_5:
[----:B------:R-:W-:Y:S05]  /*0320*/  BSYNC.RECONVERGENT B0 ;  /* 0x0000000000007941 */ /* 0x000fea0003800200 */
.L_x_4:
[----:B------:R-:W-:Y:S04]  /*0330*/  BSSY.RECONVERGENT B0, `(.L_x_6) ;  /* 0x000000a000007945 */ /* 0x000fe80003800200 */
        /* <DEDUP_REMOVED lines=9> */
.L_x_7:
[----:B------:R-:W-:Y:S05]  /*03d0*/  BSYNC.RECONVERGENT B0 ;  /* 0x0000000000007941 */ /* 0x000fea0003800200 */
.L_x_6:
[----:B------:R-:W3:Y:S01]  /*03e0*/  LDCU.64 UR4, c[0x0][0x888] ;  /* 0x00011100ff0477ac */ /* 0x000ee20008000a00 */
[----:B------:R-:W-:Y:S02]  /*03f0*/  UISETP.EQ.U32.AND UP1, UPT, UR8, URZ, UPT ;  /* 0x000000ff0800728c */ /* 0x000fe4000bf22070 */
[----:B------:R-:W-:Y:S02]  /*0400*/  UPLOP3.LUT UP3, UPT, UPT, UPT, UPT, 0x80, 0x8 ;  /* 0x000000000008789c */ /* 0x000fe40003f6f070 */
[----:B---3--:R-:W-:-:S04]  /*0410*/  UISETP.NE.U32.AND UP0, UPT, UR4, URZ, UPT ;  /* 0x000000ff0400728c */ /* 0x008fc8000bf05070 */
[----:B------:R-:W-:-:S04]  /*0420*/  UISETP.NE.AND.EX UP0, UPT, UR5, URZ, UPT, UP0 ;  /* 0x000000ff0500728c */ /* 0x000fc8000bf05300 */
[----:B------:R-:W-:-:S04]  /*0430*/  UISETP.EQ.OR.EX UP2, UPT, UR9, URZ, !UP0, UP1 ;  /* 0x000000ff0900728c */ /* 0x000fc8000c742710 */
[----:B------:R-:W-:-:S06]  /*0440*/  UP2UR UR4, UPR, URZ, 0x4 ;  /* 0x00000004ff047883 */ /* 0x000fcc0008000000 */
[----:B------:R-:W-:Y:S01]  /*0450*/  MOV R49, UR4 ;  /* 0x0000000400317c02 */ /* 0x000fe20008000f00 */
[----:B------:R-:W-:Y:S06]  /*0460*/  BRA.U !UP2, `(.L_x_8) ;  /* 0x000000010a207547 */ /* 0x000fec000b800000 */
[----:B------:R-:W-:Y:S01]  /*0470*/  UISETP.NE.U32.AND UP1, UPT, UR8, URZ, UPT ;  /* 0x000000ff0800728c */ /* 0x000fe2000bf25070 */
[----:B-----5:R-:W-:Y:S01]  /*0480*/  FSETP.NEU.AND P0, PT, R26, RZ, PT ;  /* 0x000000ff1a00720b */ /* 0x020fe20003f0d000 */
[----:B------:R-:W-:Y:S02]  /*0490*/  USEL UR4, URZ, 0xffffffff, UP0 ;  /* 0xffffffffff047887 */ /* 0x000fe40008000000 */
[----:B------:R-:W-:-:S10]  /*04a0*/  UISETP.NE.AND.EX UP1, UPT, UR9, URZ, UPT, UP1 ;  /* 0x000000ff0900728c */ /* 0x000fd4000bf25310 */
[----:B------:R-:W-:Y:S01]  /*04b0*/  VOTEU.ANY UP0, P0 ;  /* 0x0000000000ff7886 */ /* 0x000fe20000000100 */
[----:B------:R-:W-:-:S04]  /*04c0*/  @!UP1 USEL UR4, URZ, 0xffffffff, UP0 ;  /* 0xffffffffff049887 */ /* 0x000fc80008000000 */
[----:B------:R-:W-:-:S04]  /*04d0*/  ULOP3.LUT UR4, UR4, 0x1, URZ, 0xc0, !UPT ;  /* 0x0000000104047892 */ /* 0x000fc8000f8ec0ff */
[----:B------:R-:W-:-:S11]  /*04e0*/  UISETP.NE.U32.AND UP3, UPT, UR4, 0x1, UPT ;  /* 0x000000010400788c */ /* 0x000fd6000bf65070 */
.L_x_8:
[----:B------:R-:W3:Y:S01]  /*04f0*/  SHFL.IDX PT, R2, R46, RZ, 0x1f ;  /* 0x00001fff2e027589 */ /* 0x000ee200000e0000 */
[----:B------:R-:W-:-:S04]  /*0500*/  UISETP.NE.AND UP0, UPT, UR22, 0x2, UPT ;  /* 0x000000021600788c */ /* 0x000fc8000bf05270 */
[----:B------:R-:W-:Y:S01]  /*0510*/  USEL UR37, URZ, 0x1, UP0 ;  /* 0x00000001ff257887 */ /* 0x000fe20008000000 */
[----:B---3--:R-:W-:-:S13]  /*0520*/  ISETP.NE.AND P0, PT, R2, RZ, PT ;  /* 0x000000ff0200720c */ /* 0x008fda0003f05270 */
[----:B------:R-:W-:Y:S05]  /*0530*/  @P0 BRA `(.L_x_9) ;  /* 0x0000000000500947 */ /* 0x000fea0003800000 */
[----:B------:R-:W3:Y:S01]  /*0540*/  S2UR UR4, SR_CgaCtaId ;  /* 0x00000000000479c3 */ /* 0x000ee20000008800 */
[----:B------:R-:W-:Y:S01]  /*0550*/  UMOV UR5, 0x400 ;  /* 0x0000040000057882 */ /* 0x000fe20000000000 */
[----:B------:R-:W-:Y:S01]  /*0560*/  UMOV UR8, 0x1 ;  /* 0x0000000100087882 */ /* 0x000fe20000000000 */
[----:B------:R-:W-:Y:S01]  /*0570*/  UMOV UR6, 0x2 ;  /* 0x0000000200067882 */ /* 0x000fe20000000000 */
[----:B------:R-:W-:-:S04]  /*0580*/  UIADD3 UR8, UPT, UPT, -UR8, 0x100000, URZ ;  /* 0x0010000008087890 */ /* 0x000fc8000fffe1ff */
[----:B------:R-:W-:Y:S02]  /*0590*/  USHF.L.U32 UR9, UR8, 0xb, URZ ;  /* 0x0000000b08097899 */ /* 0x000fe400080006ff */
[----:B------:R-:W-:Y:S02]  /*05a0*/  USHF.L.U32 UR8, UR8, 0x1, URZ ;  /* 0x0000000108087899 */ /* 0x000fe400080006ff */
[----:B------:R-:W-:-:S04]  /*05b0*/  UIADD3 UR6, UPT, UPT, -UR6, 0x100000, URZ ;  /* 0x0010000006067890 */ /* 0x000fc8000fffe1ff */
[----:B------:R-:W-:Y:S02]  /*05c0*/  USHF.L.U32 UR7, UR6, 0xb, URZ ;  /* 0x0000000b06077899 */ /* 0x000fe400080006ff */
[----:B------:R-:W-:Y:S01]  /*05d0*/  USHF.L.U32 UR6, UR6, 0x1, URZ ;  /* 0x0000000106067899 */ /* 0x000fe200080006ff */
[----:B------:R-:W-:Y:S01]  /*05e0*/  ELECT P0, URZ, PT ;  /* 0x0000000000ff782f */ /* 0x000fe20003800000 */
[----:B---3--:R-:W-:Y:S01]  /*05f0*/  ULEA UR4, UR4, UR5, 0x18 ;  /* 0x0000000504047291 */ /* 0x008fe2000f8ec0ff */
[----:B------:R-:W3:Y:S11]  /*0600*/  FENCE.VIEW.ASYNC.S ;  /* 0x00000000000073c6 */ /* 0x000ef60000000000 */
[----:B---3--:R3:W4:Y:S01]  /*0610*/  SYNCS.EXCH.64 URZ, [UR4], UR8 ;  /* 0x0000000804ff75b2 */ /* 0x0087220008000100 */
[----:B------:R3:W1:Y:S01]  /*0620*/  SYNCS.EXCH.64 URZ, [UR4+0x18], UR6 ;  /* 0x0000180604ff75b2 */ /* 0x0006620008000100 */
[----:B------:R3:W1:Y:S01]  /*0630*/  SYNCS.EXCH.64 URZ, [UR4+0x8], UR8 ;  /* 0x0000080804ff75b2 */ /* 0x0006620008000100 */
[----:B------:R3:W1:Y:S01]  /*0640*/  SYNCS.EXCH.64 URZ, [UR4+0x20], UR6 ;  /* 0x0000200604ff75b2 */ /* 0x0006620008000100 */
[----:B------:R3:W1:Y:S01]  /*0650*/  SYNCS.EXCH.64 URZ, [UR4+0x10], UR8 ;  /* 0x0000100804ff75b2 */ /* 0x0006620008000100 */
[----:B------:R3:W1:Y:S01]  /*0660*/  SYNCS.EXCH.64 URZ, [UR4+0x28], UR6 ;  /* 0x0000280604ff75b2 */ /* 0x0006620008000100 */
[----:B------:R-:W-:Y:S01]  /*0670*/  NOP ;  /* 0x0000000000007918 */ /* 0x000fe20000000000 */
.L_x_9:
[----:B------:R-:W2:Y:S01]  /*0680*/  SHFL.IDX PT, R2, R46, RZ, 0x1f ;  /* 0x00001fff2e027589 */ /* 0x000ea200000e0000 */
[----:B------:R-:W-:Y:S01]  /*0690*/  NOP ;  /* 0x0000000000007918 */ /* 0x000fe20000000000 */
[----:B--2---:R-:W-:-:S13]  /*06a0*/  ISETP.NE.AND P0, PT, R2, 0x1, PT ;  /* 0x000000010200780c */ /* 0x004fda0003f05270 */
[----:B------:R-:W-:Y:S05]  /*06b0*/  @P0 BRA `(.L_x_10) ;  /* 0x0000000000500947 */ /* 0x000fea0003800000 */
[----:B---3--:R-:W2:Y:S01]  /*06c0*/  S2UR UR4, SR_CgaCtaId ;  /* 0x00000000000479c3 */ /* 0x008ea20000008800 */
        /* <DEDUP_REMOVED lines=10> */
[----:B--2---:R-:W-:Y:S01]  /*0770*/  ULEA UR4, UR4, UR5, 0x18 ;  /* 0x0000000504047291 */ /* 0x004fe2000f8ec0ff */
[----:B------:R-:W2:Y:S11]  /*0780*/  FENCE.VIEW.ASYNC.S ;  /* 0x00000000000073c6 */ /* 0x000eb60000000000 */
[----:B--2---:R2:W3:Y:S01]  /*0790*/  SYNCS.EXCH.64 URZ, [UR4+0x30], UR8 ;  /* 0x0000300804ff75b2 */ /* 0x0044e20008000100 */
[----:B------:R2:W1:Y:S01]  /*07a0*/  SYNCS.EXCH.64 URZ, [UR4+0x48], UR6 ;  /* 0x0000480604ff75b2 */ /* 0x0004620008000100 */
[----:B------:R2:W1:Y:S01]  /*07b0*/  SYNCS.EXCH.64 URZ, [UR4+0x38], UR8 ;  /* 0x0000380804ff75b2 */ /* 0x0004620008000100 */
[----:B------:R2:W1:Y:S01]  /*07c0*/  SYNCS.EXCH.64 URZ, [UR4+0x50], UR6 ;  /* 0x0000500604ff75b2 */ /* 0x0004620008000100 */
[----:B------:R2:W1:Y:S01]  /*07d0*/  SYNCS.EXCH.64 URZ, [UR4+0x40], UR8 ;  /* 0x0000400804ff75b2 */ /* 0x0004620008000100 */
[----:B------:R2:W1:Y:S01]  /*07e0*/  SYNCS.EXCH.64 URZ, [UR4+0x58], UR6 ;  /* 0x0000580604ff75b2 */ /* 0x0004620008000100 */
[----:B------:R-:W-:Y:S01]  /*07f0*/  NOP ;  /* 0x0000000000007918 */ /* 0x000fe20000000000 */
.L_x_10:
[----:B------:R-:W4:Y:S01]  /*0800*/  SHFL.IDX PT, R2, R46, RZ, 0x1f ;  /* 0x00001fff2e027589 */ /* 0x000f2200000e0000 */
[----:B------:R-:W-:Y:S01]  /*0810*/  NOP ;  /* 0x0000000000007918 */ /* 0x000fe20000000000 */
[----:B----4-:R-:W-:-:S13]  /*0820*/  ISETP.NE.AND P0, PT, R2, 0x3, PT ;  /* 0x000000030200780c */ /* 0x010fda0003f05270 */
[----:B------:R-:W-:Y:S05]  /*0830*/  @P0 BRA `(.L_x_11) ;  /* 0x0000000000300947 */ /* 0x000fea0003800000 */
[----:B--23--:R-:W2:Y:S01]  /*0840*/  S2UR UR6, SR_CgaCtaId ;  /* 0x00000000000679c3 */ /* 0x00cea20000008800 */
[----:B------:R-:W-:Y:S01]  /*0850*/  UMOV UR4, 0x400 ;  /* 0x0000040000047882 */ /* 0x000fe20000000000 */
[----:B------:R-:W-:Y:S01]  /*0860*/  UMOV UR5, 0x20 ;  /* 0x0000002000057882 */ /* 0x000fe20000000000 */
[----:B------:R-:W-:Y:S01]  /*0870*/  ELECT P0, URZ, PT ;  /* 0x0000000000ff782f */ /* 0x000fe20003800000 */
[----:B--2---:R-:W-:Y:S02]  /*0880*/  ULEA UR6, UR6, UR4, 0x18 ;  /* 0x0000000406067291 */ /* 0x004fe4000f8ec0ff */
[----:B------:R-:W-:-:S04]  /*0890*/  UIADD3 UR4, UPT, UPT, -UR5, 0x100000, URZ ;  /* 0x0010000005047890 */ /* 0x000fc8000fffe1ff */
[----:B------:R-:W-:Y:S02]  /*08a0*/  USHF.L.U32 UR5, UR4, 0xb, URZ ;  /* 0x0000000b04057899 */ /* 0x000fe400080006ff */
[----:B------:R-:W-:Y:S01]  /*08b0*/  USHF.L.U32 UR4, UR4, 0x1, URZ ;  /* 0x0000000104047899 */ /* 0x000fe200080006ff */
[----:B------:R-:W2:Y:S11]  /*08c0*/  FENCE.VIEW.ASYNC.S ;  /* 0x00000000000073c6 */ /* 0x000eb60000000000 */
[----:B--2---:R4:W2:Y:S01]  /*08d0*/  SYNCS.EXCH.64 URZ, [UR6+0x60], UR4 ;  /* 0x0000600406ff75b2 */ /* 0x0048a20008000100 */
[----:B------:R4:W3:Y:S02]  /*08e0*/  SYNCS.EXCH.64 URZ, [UR6+0x68], UR4 ;  /* 0x0000680406ff75b2 */ /* 0x0008e40008000100 */
[----:B----4-:R-:W-:Y:S01]  /*08f0*/  NOP ;  /* 0x0000000000007918 */ /* 0x010fe20000000000 */
.L_x_11:
[----:B------:R-:W4:Y:S01]  /*0900*/  SHFL.IDX PT, R2, R46, RZ, 0x1f ;  /* 0x00001fff2e027589 */ /* 0x000f2200000e0000 */
[----:B------:R-:W-:Y:S01]  /*0910*/  NOP ;  /* 0x0000000000007918 */ /* 0x000fe20000000000 */
[----:B----4-:R-:W-:-:S13]  /*0920*/  ISETP.NE.AND P0, PT, R2, 0x4, PT ;  /* 0x000000040200780c */ /* 0x010fda0003f05270 */
[----:B------:R-:W-:Y:S05]  /*0930*/  @P0 BRA `(.L_x_12) ;  /* 0x00000000004c0947 */ /* 0x000fea0003800000 */
[----:B--23--:R-:W2:Y:S01]  /*0940*/  S2UR UR6, SR_CgaCtaId ;  /* 0x00000000000679c3 */ /* 0x00cea20000008800 */
[----:B------:R-:W-:Y:S01]  /*0950*/  UMOV UR4, 0x1e0 ;  /* 0x000001e000047882 */ /* 0x000fe20000000000 */
[----:B------:R-:W-:Y:S01]  /*0960*/  UMOV UR5, 0x400 ;  /* 0x0000040000057882 */ /* 0x000fe20000000000 */
[----:B------:R-:W-:Y:S01]  /*0970*/  USEL UR4, UR4, 0x1a0, UP3 ;  /* 0x000001a004047887 */ /* 0x000fe20009800000 */
[----:B------:R-:W-:Y:S01]  /*0980*/  UMOV UR8, 0x1 ;  /* 0x0000000100087882 */ /* 0x000fe20000000000 */
[----:B------:R-:W-:Y:S01]  /*0990*/  ELECT P0, URZ, PT ;  /* 0x0000000000ff782f */ /* 0x000fe20003800000 */
[----:B------:R-:W-:-:S04]  /*09a0*/  UIADD3 UR8, UPT, UPT, -UR8, 0x100000, URZ ;  /* 0x0010000008087890 */ /* 0x000fc8000fffe1ff */
[----:B------:R-:W-:Y:S02]  /*09b0*/  USHF.L.U32 UR9, UR8, 0xb, URZ ;  /* 0x0000000b08097899 */ /* 0x000fe400080006ff */
[----:B------:R-:W-:Y:S02]  /*09c0*/  USHF.L.U32 UR8, UR8, 0x1, URZ ;  /* 0x0000000108087899 */ /* 0x000fe400080006ff */
[----:B--2---:R-:W-:Y:S02]  /*09d0*/  ULEA UR6, UR6, UR5, 0x18 ;  /* 0x0000000506067291 */ /* 0x004fe4000f8ec0ff */
[----:B------:R-:W-:-:S04]  /*09e0*/  UIADD3 UR4, UPT, UPT, -UR4, 0x100000, URZ ;  /* 0x0010000004047890 */ /* 0x000fc8000fffe1ff */
[----:B------:R-:W-:Y:S02]  /*09f0*/  USHF.L.U32 UR5, UR4, 0xb, URZ ;  /* 0x0000000b04057899 */ /* 0x000fe400080006ff */
[----:B------:R-:W-:Y:S01]  /*0a00*/  USHF.L.U32 UR4, UR4, 0x1, URZ ;  /* 0x0000000104047899 */ /* 0x000fe200080006ff */
[----:B------:R-:W2:Y:S03]  /*0a10*/  FENCE.VIEW.ASYNC.S ;  /* 0x00000000000073c6 */ /* 0x000ea60000000000 */
[----:B--2---:R4:W2:Y:S08]  /*0a20*/  SYNCS.EXCH.64 URZ, [UR6+0x70], UR8 ;  /* 0x0000700806ff75b2 */ /* 0x0048b00008000100 */
[----:B------:R4:W3:Y:S01]  /*0a30*/  SYNCS.EXCH.64 URZ, [UR6+0x80], UR4 ;  /* 0x0000800406ff75b2 */ /* 0x0008e20008000100 */
[----:B------:R4:W1:Y:S01]  /*0a40*/  SYNCS.EXCH.64 URZ, [UR6+0x78], UR8 ;  /* 0x0000780806ff75b2 */ /* 0x0008620008000100 */
[----:B------:R4:W1:Y:S02]  /*0a50*/  SYNCS.EXCH.64 URZ, [UR6+0x88], UR4 ;  /* 0x0000880406ff75b2 */ /* 0x0008640008000100 */
[----:B----4-:R-:W-:Y:S01]  /*0a60*/  NOP ;  /* 0x0000000000007918 */ /* 0x010fe20000000000 */
.L_x_12:
[----:B------:R-:W4:Y:S01]  /*0a70*/  SHFL.IDX PT, R2, R46, RZ, 0x1f ;  /* 0x00001fff2e027589 */ /* 0x000f2200000e0000 */
[----:B------:R-:W-:Y:S01]  /*0a80*/  NOP ;  /* 0x0000000000007918 */ /* 0x000fe20000000000 */
[----:B----4-:R-:W-:-:S13]  /*0a90*/  ISETP.NE.AND P0, PT, R2, 0x5, PT ;  /* 0x000000050200780c */ /* 0x010fda0003f05270 */
[----:B------:R-:W-:Y:S05]  /*0aa0*/  @P0 BRA `(.L_x_13) ;  /* 0x0000000000580947 */ /* 0x000fea0003800000 */
[----:B--23--:R-:W2:Y:S01]  /*0ab0*/  S2UR UR4, SR_CgaCtaId ;  /* 0x00000000000479c3 */ /* 0x00cea20000008800 */
        /* <DEDUP_REMOVED lines=12> */
[----:B--2---:R4:W2:Y:S01]  /*0b80*/  SYNCS.EXCH.64 URZ, [UR4+0x90], UR8 ;  /* 0x0000900804ff75b2 */ /* 0x0048a20008000100 */
[----:B------:R4:W3:Y:S01]  /*0b90*/  SYNCS.EXCH.64 URZ, [UR4+0xb0], UR6 ;  /* 0x0000b00604ff75b2 */ /* 0x0008e20008000100 */
[----:B------:R4:W1:Y:S01]  /*0ba0*/  SYNCS.EXCH.64 URZ, [UR4+0x98], UR8 ;  /* 0x0000980804ff75b2 */ /* 0x0008620008000100 */
[----:B------:R4:W1:Y:S01]  /*0bb0*/  SYNCS.EXCH.64 URZ, [UR4+0xb8], UR6 ;  /* 0x0000b80604ff75b2 */ /* 0x0008620008000100 */
[----:B------:R4:W1:Y:S01]  /*0bc0*/  SYNCS.EXCH.64 URZ, [UR4+0xa0], UR8 ;  /* 0x0000a00804ff75b2 */ /* 0x0008620008000100 */
[----:B------:R4:W1:Y:S01]  /*0bd0*/  SYNCS.EXCH.64 URZ, [UR4+0xc0], UR6 ;  /* 0x0000c00604ff75b2 */ /* 0x0008620008000100 */
[----:B------:R4:W1:Y:S01]  /*0be0*/  SYNCS.EXCH.64 URZ, [UR4+0xa8], UR8 ;  /* 0x0000a80804ff75b2 */ /* 0x0008620008000100 */
[----:B------:R4:W1:Y:S02]  /*0bf0*/  SYNCS.EXCH.64 URZ, [UR4+0xc8], UR6 ;  /* 0x0000c80604ff75b2 */ /* 0x0008640008000100 */
[----:B----4-:R-:W-:Y:S01]  /*0c00*/  NOP ;  /* 0x0000000000007918 */ /* 0x010fe20000000000 */
.L_x_13:
[----:B------:R-:W4:Y:S01]  /*0c10*/  SHFL.IDX PT, R2, R46, RZ, 0x1f ;  /* 0x00001fff2e027589 */ /* 0x000f2200000e0000 */
[----:B------:R-:W1:Y:S01]  /*0c20*/  S2UR UR54, SR_CgaCtaId ;  /* 0x00000000003679c3 */ /* 0x000e620000008800 */
[----:B------:R-:W-:Y:S01]  /*0c30*/  NOP ;  /* 0x0000000000007918 */ /* 0x000fe20000000000 */
[----:B----4-:R-:W-:-:S13]  /*0c40*/  ISETP.NE.AND P0, PT, R2, 0x3, PT ;  /* 0x000000030200780c */ /* 0x010fda0003f05270 */
[----:B-1----:R-:W-:Y:S05]  /*0c50*/  @P0 BRA `(.L_x_14) ;  /* 0x0000000000340947 */ /* 0x002fea0003800000 */
[----:B--23--:R-:W-:Y:S01]  /*0c60*/  UMOV UR4, 0x400 ;  /* 0x0000040000047882 */ /* 0x00cfe20000000000 */
[----:B------:R-:W-:Y:S01]  /*0c70*/  UMOV UR6, 0x20 ;  /* 0x0000002000067882 */ /* 0x000fe20000000000 */
[----:B------:R-:W-:Y:S02]  /*0c80*/  ULEA UR4, UR54, UR4, 0x18 ;  /* 0x0000000436047291 */ /* 0x000fe4000f8ec0ff */
[----:B------:R-:W-:-:S04]  /*0c90*/  UIADD3 UR6, UPT, UPT, -UR6, 0x100000, URZ ;  /* 0x0010000006067890 */ /* 0x000fc8000fffe1ff */
[----:B------:R-:W-:Y:S02]  /*0ca0*/  USHF.L.U32 UR7, UR6, 0xb, URZ ;  /* 0x0000000b06077899 */ /* 0x000fe400080006ff */
[----:B------:R-:W-:Y:S01]  /*0cb0*/  USHF.L.U32 UR6, UR6, 0x1, URZ ;  /* 0x0000000106067899 */ /* 0x000fe200080006ff */
[----:B------:R-:W-:Y:S01]  /*0cc0*/  ELECT P0, URZ, PT ;  /* 0x0000000000ff782f */ /* 0x000fe20003800000 */
[----:B------:R-:W1:Y:S10]  /*0cd0*/  FENCE.VIEW.ASYNC.S ;  /* 0x00000000000073c6 */ /* 0x000e740000000000 */
[----:B-1----:R1:W4:Y:S01]  /*0ce0*/  SYNCS.EXCH.64 URZ, [UR4+0xd0], UR6 ;  /* 0x0000d00604ff75b2 */ /* 0x0023220008000100 */
[----:B------:R1:W2:Y:S01]  /*0cf0*/  SYNCS.EXCH.64 URZ, [UR4+0xe0], UR6 ;  /* 0x0000e00604ff75b2 */ /* 0x0002a20008000100 */
[----:B------:R1:W3:Y:S01]  /*0d00*/  SYNCS.EXCH.64 URZ, [UR4+0xd8], UR6 ;  /* 0x0000d80604ff75b2 */ /* 0x0002e20008000100 */
[----:B------:R1:W1:Y:S01]  /*0d10*/  SYNCS.EXCH.64 URZ, [UR4+0xe8], UR6 ;  /* 0x0000e80604ff75b2 */ /* 0x0002620008000100 */
[----:B------:R-:W-:Y:S01]  /*0d20*/  NOP ;  /* 0x0000000000007918 */ /* 0x000fe20000000000 */
.L_x_14:
[----:B-123--:R-:W1:Y:S01]  /*0d30*/  LDCU UR4, c[0x0][0x36c] ;  /* 0x00006d80ff0477ac */ /* 0x00ee620008000800 */
[----:B------:R-:W-:Y:S01]  /*0d40*/  ISETP.NE.OR P3, PT, R0, 0x2, !P3 ;  /* 0x000000020000780c */ /* 0x000fe20005f65670 */
[----:B------:R-:W-:Y:S01]  /*0d50*/  NOP ;  /* 0x0000000000007918 */ /* 0x000fe20000000000 */
[----:B------:R-:W-:Y:S01]  /*0d60*/  LOP3.LUT R0, R55, 0x1f, RZ, 0xc0, !PT ;  /* 0x0000001f37007812 */ /* 0x000fe200078ec0ff */
[----:B------:R-:W-:Y:S02]  /*0d70*/  UISETP.NE.AND UP4, UPT, UR22, URZ, UPT ;  /* 0x000000ff1600728c */ /* 0x000fe4000bf85270 */
[----:B-1----:R-:W-:-:S09]  /*0d80*/  UISETP.EQ.U32.AND UP5, UPT, UR4, 0x1, UPT ;  /* 0x000000010400788c */ /* 0x002fd2000bfa2070 */
[----:B------:R-:W-:Y:S05]  /*0d90*/  BRA.U !UP5, `(.L_x_15) ;  /* 0x000000010d087547 */ /* 0x000fea000b800000 */
[----:B----4-:R-:W-:Y:S01]  /*0da0*/  UCGABAR_ARV ;  /* 0x00000000000079c7 */ /* 0x010fe20008000000 */
[----:B------:R-:W-:Y:S05]  /*0db0*/  BRA `(.L_x_16) ;  /* 0x0000000000047947 */ /* 0x000fea0003800000 */
.L_x_15:
[----:B----4-:R-:W-:Y:S01]  /*0dc0*/  NOP ;  /* 0x0000000000007918 */ /* 0x010fe20000000000 */
.L_x_16:
[----:B------:R-:W1:Y:S01]  /*0dd0*/  S2UR UR7, SR_CTAID.X ;  /* 0x00000000000779c3 */ /* 0x000e620000002500 */
[----:B------:R-:W-:-:S05]  /*0de0*/  CS2R.32 R48, SR_CgaSize ;  /* 0x0000000000307805 */ /* 0x000fca0000008a00 */
[----:B------:R-:W-:-:S05]  /*0df0*/  IMAD R48, R48, -0xa0, RZ ;  /* 0xffffff6030307824 */ /* 0x000fca00078e02ff */
[----:B------:R-:W-:-:S14]  /*0e00*/  R2UR UR5, R48 ;  /* 0x00000000300572ca */ /* 0x000fdc00000e0000 */
[----:B------:R-:W2:Y:S01]  /*0e10*/  LDCU UR5, c[0x0][UR5+0x2b0] ;  /* 0x00005600050577ac */ /* 0x000ea20008000800 */
[----:B------:R-:W-:-:S05]  /*0e20*/  CS2R.32 R48, SR_CgaSize ;  /* 0x0000000000307805 */ /* 0x000fca0000008a00 */
[----:B------:R-:W-:-:S05]  /*0e30*/  IMAD R48, R48, -0xa0, RZ ;  /* 0xffffff6030307824 */ /* 0x000fca00078e02ff */
[----:B------:R-:W-:-:S14]  /*0e40*/  R2UR UR4, R48 ;  /* 0x00000000300472ca */ /* 0x000fdc00000e0000 */
[----:B------:R-:W3:Y:S01]  /*0e50*/  LDCU UR4, c[0x0][UR4+0x2b4] ;  /* 0x00005680040477ac */ /* 0x000ee20008000800 */
[----:B------:R-:W4:Y:S01]  /*0e60*/  S2UR UR8, SR_CTAID.Y ;  /* 0x00000000000879c3 */ /* 0x000f220000002600 */
[----:B------:R-:W-:-:S05]  /*0e70*/  CS2R.32 R48, SR_CgaSize ;  /* 0x0000000000307805 */ /* 0x000fca0000008a00 */
[----:B------:R-:W-:-:S05]  /*0e80*/  IMAD R48, R48, -0xa0, RZ ;  /* 0xffffff6030307824 */ /* 0x000fca00078e02ff */
[----:B------:R-:W-:-:S14]  /*0e90*/  R2UR UR9, R48 ;  /* 0x00000000300972ca */ /* 0x000fdc00000e0000 */
[----:B------:R-:W3:Y:S01]  /*0ea0*/  LDCU UR9, c[0x0][UR9+0x2a0] ;  /* 0x00005400090977ac */ /* 0x000ee20008000800 */
[----:B------:R-:W-:-:S05]  /*0eb0*/  CS2R.32 R48, SR_CgaSize ;  /* 0x0000000000307805 */ /* 0x000fca0000008a00 */
[----:B------:R-:W-:-:S05]  /*0ec0*/  IMAD R48, R48, -0xa0, RZ ;  /* 0xffffff6030307824 */ /* 0x000fca00078e02ff */
[----:B------:R-:W-:-:S14]  /*0ed0*/  R2UR UR10, R48 ;  /* 0x00000000300a72ca */ /* 0x000fdc00000e0000 */
[----:B------:R-:W3:Y:S01]  /*0ee0*/  LDCU UR10, c[0x0][UR10+0x2a4] ;  /* 0x000054800a0a77ac */ /* 0x000ee20008000800 */
[----:B------:R-:W3:Y:S01]  /*0ef0*/  S2UR UR36, SR_CTAID.Z ;  /* 0x00000000002479c3 */ /* 0x000ee20000002700 */
[----:B------:R-:W3:Y:S01]  /*0f00*/  LDCU UR23, c[0x0][0xb24] ;  /* 0x00016480ff1777ac */ /* 0x000ee20008000800 */
[----:B------:R-:W3:Y:S01]  /*0f10*/  LDCU UR40, c[0x0][0xb24] ;  /* 0x00016480ff2877ac */ /* 0x000ee20008000800 */
[----:B-1----:R-:W-:Y:S01]  /*0f20*/  I2FP.F32.U32 R3, UR7 ;  /* 0x0000000700037c45 */ /* 0x002fe20008201000 */
[----:B------:R-:W1:Y:S04]  /*0f30*/  LDCU UR27, c[0x0][0xb30] ;  /* 0x00016600ff1b77ac */ /* 0x000e680008000800 */
[----:B--2---:R-:W-:Y:S01]  /*0f40*/  FMUL R3, R3, UR5 ;  /* 0x0000000503037c20 */ /* 0x004fe20008400000 */
[----:B------:R-:W-:Y:S01]  /*0f50*/  USHF.L.U32 UR24, UR54, 0xb, URZ ;  /* 0x0000000b36187899 */ /* 0x000fe200080006ff */
[----:B----4-:R-:W-:Y:S01]  /*0f60*/  I2FP.F32.U32 R2, UR8 ;  /* 0x0000000800027c45 */ /* 0x010fe20008201000 */
[----:B------:R-:W-:Y:S01]  /*0f70*/  UMOV UR26, UR7 ;  /* 0x00000007001a7c82 */ /* 0x000fe20008000000 */
[----:B------:R-:W-:-:S02]  /*0f80*/  UMOV UR30, UR8 ;  /* 0x00000008001e7c82 */ /* 0x000fc40008000000 */
[----:B------:R-:W2:Y:S01]  /*0f90*/  F2I.U32.TRUNC.NTZ R3, R3 ;  /* 0x0000000300037305 */ /* 0x000ea2000020f000 */
[----:B---3--:R-:W-:Y:S01]  /*0fa0*/  UISETP.GE.AND UP2, UPT, UR23, 0x1, UPT ;  /* 0x000000011700788c */ /* 0x008fe2000bf46270 */
[----:B------:R-:W-:-:S06]  /*0fb0*/  FMUL R2, R2, UR4 ;  /* 0x0000000402027c20 */ /* 0x000fcc0008400000 */
[----:B------:R-:W3:Y:S01]  /*0fc0*/  F2I.U32.TRUNC.NTZ R2, R2 ;  /* 0x0000000200027305 */ /* 0x000ee2000020f000 */
[----:B--2---:R-:W-:Y:S02]  /*0fd0*/  R2UR UR4, R3 ;  /* 0x00000000030472ca */ /* 0x004fe400000e0000 */
[----:B---3--:R-:W-:Y:S02]  /*0fe0*/  R2UR UR6, R2 ;  /* 0x00000000020672ca */ /* 0x008fe400000e0000 */
[----:B------:R-:W-:-:S09]  /*0ff0*/  PRMT R2, RZ, 0x7610, R2 ;  /* 0x00007610ff027816 */ /* 0x000fd20000000002 */
[----:B------:R-:W-:-:S04]  /*1000*/  UIADD3 UR5, UPT, UPT, -UR4, URZ, URZ ;  /* 0x000000ff04057290 */ /* 0x000fc8000fffe1ff */
[----:B------:R-:W-:Y:S02]  /*1010*/  UIMAD UR5, UR9, UR5, UR7 ;  /* 0x00000005090572a4 */ /* 0x000fe4000f8e0207 */
[----:B------:R-:W-:-:S04]  /*1020*/  UIADD3 UR4, UPT, UPT, -UR6, URZ, URZ ;  /* 0x000000ff06047290 */ /* 0x000fc8000fffe1ff */
[----:B------:R-:W-:Y:S01]  /*1030*/  IMAD.U32 R48, RZ, RZ, UR5 ;  /* 0x00000005ff307e24 */ /* 0x000fe2000f8e00ff */
[----:B------:R-:W-:-:S06]  /*1040*/  UIMAD UR4, UR10, UR4, UR8 ;  /* 0x000000040a0472a4 */ /* 0x000fcc000f8e0208 */
[----:B------:R-:W-:Y:S01]  /*1050*/  IMAD.U32 R47, RZ, RZ, UR4 ;  /* 0x00000004ff2f7e24 */ /* 0x000fe2000f8e00ff */
[----:B-1----:R-:W-:Y:S06]  /*1060*/  BRA.U UP4, `(.L_x_17) ;  /* 0x00000001042c7547 */ /* 0x002fec000b800000 */
[----:B------:R-:W-:Y:S02]  /*1070*/  R2UR UR5, R47 ;  /* 0x000000002f0572ca */ /* 0x000fe400000e0000 */
[----:B------:R-:W-:-:S11]  /*1080*/  R2UR UR4, R48 ;  /* 0x00000000300472ca */ /* 0x000fd600000e0000 */
[----:B------:R-:W-:Y:S02]  /*1090*/  UISETP.NE.AND UP0, UPT, UR5, URZ, UPT ;  /* 0x000000ff0500728c */ /* 0x000fe4000bf05270 */
[----:B------:R-:W-:Y:S02]  /*10a0*/  UISETP.NE.AND UP1, UPT, UR5, 0x1, UPT ;  /* 0x000000010500788c */ /* 0x000fe4000bf25270 */
[----:B------:R-:W-:-:S04]  /*10b0*/  UISETP.EQ.OR UP0, UPT, UR4, URZ, !UP0 ;  /* 0x000000ff0400728c */ /* 0x000fc8000c702670 */
[----:B------:R-:W-:Y:S02]  /*10c0*/  USEL UR5, URZ, 0x1, !UP0 ;  /* 0x00000001ff057887 */ /* 0x000fe4000c000000 */
[----:B------:R-:W-:Y:S02]  /*10d0*/  UISETP.NE.AND UP0, UPT, UR4, URZ, UPT ;  /* 0x000000ff0400728c */ /* 0x000fe4000bf05270 */
[----:B------:R-:W-:-:S04]  /*10e0*/  USEL UR4, URZ, 0x2, UP1 ;  /* 0x00000002ff047887 */ /* 0x000fc80008800000 */
[----:B------:R-:W-:-:S04]  /*10f0*/  USEL UR4, UR4, 0x2, UP0 ;  /* 0x0000000204047887 */ /* 0x000fc80008000000 */
[----:B------:R-:W-:-:S06]  /*1100*/  UIADD3 UR4, UPT, UPT, UR5, UR4, URZ ;  /* 0x0000000405047290 */ /* 0x000fcc000fffe0ff */
[----:B------:R-:W-:Y:S02]  /*1110*/  IMAD.U32 R2, RZ, RZ, UR4 ;  /* 0x00000004ff027e24 */ /* 0x000fe4000f8e00ff */
.L_x_17:
[----:B------:R-:W-:Y:S05]  /*1120*/  BRA.U !UP2, `(.L_x_18) ;  /* 0x000000010ad47547 */ /* 0x000fea000b800000 */
[----:B------:R-:W1:Y:S01]  /*1130*/  LDCU.128 UR12, c[0x0][0xb10] ;  /* 0x00016200ff0c77ac */ /* 0x000e620008000c00 */
[----:B------:R-:W2:Y:S01]  /*1140*/  LDCU UR6, c[0x0][0x370] ;  /* 0x00006e00ff0677ac */ /* 0x000ea20008000800 */
[----:B------:R-:W3:Y:S01]  /*1150*/  LDCU UR5, c[0x0][0x374] ;  /* 0x00006e80ff0577ac */ /* 0x000ee20008000800 */
[----:B------:R-:W4:Y:S01]  /*1160*/  LDCU UR25, c[0x0][0xb0c] ;  /* 0x00016180ff1977ac */ /* 0x000f220008000800 */
[----:B------:R-:W4:Y:S01]  /*1170*/  LDCU UR4, c[0x0][0xb20] ;  /* 0x00016400ff0477ac */ /* 0x000f220008000800 */
[----:B------:R-:W4:Y:S01]  /*1180*/  LDCU.64 UR8, c[0x0][0xb28] ;  /* 0x00016500ff0877ac */ /* 0x000f220008000a00 */
[----:B-1----:R-:W-:Y:S02]  /*1190*/  UISETP.NE.AND UP0, UPT, UR14, 0x1, UPT ;  /* 0x000000010e00788c */ /* 0x002fe4000bf05270 */
[----:B---3--:R-:W-:Y:S02]  /*11a0*/  UIMAD.WIDE.U32 UR10, UR5, UR15, URZ ;  /* 0x0000000f050a72a5 */ /* 0x008fe4000f8e00ff */
[----:B--2---:R-:W-:-:S02]  /*11b0*/  UIMAD.WIDE.U32 UR18, UR6, UR12, URZ ;  /* 0x0000000c061272a5 */ /* 0x004fc4000f8e00ff */
[----:B----4-:R-:W-:Y:S02]  /*11c0*/  UISETP.NE.AND UP1, UPT, UR25, 0x1, UPT ;  /* 0x000000011900788c */ /* 0x010fe4000bf25270 */
[----:B------:R-:W-:Y:S01]  /*11d0*/  UISETP.NE.AND UP2, UPT, UR23, 0x1, UPT ;  /* 0x000000011700788c */ /* 0x000fe2000bf45270 */
[----:B------:R-:W-:Y:S02]  /*11e0*/  UMOV UR10, UR11 ;  /* 0x0000000b000a7c82 */ /* 0x000fe40008000000 */
[----:B------:R-:W-:Y:S01]  /*11f0*/  UMOV UR18, UR19 ;  /* 0x0000001300127c82 */ /* 0x000fe20008000000 */
[----:B------:R-:W-:Y:S02]  /*1200*/  @UP0 USHF.R.U32.HI UR5, URZ, UR4, UR10 ;  /* 0x00000004ff050299 */ /* 0x000fe4000801160a */
[----:B------:R-:W-:Y:S02]  /*1210*/  UIMAD.WIDE.U32 UR20, UR30, UR15, URZ ;  /* 0x0000000f1e1472a5 */ /* 0x000fe4000f8e00ff */
[----:B------:R-:W-:-:S02]  /*1220*/  UIMAD.WIDE.U32 UR10, UR5, UR8, URZ ;  /* 0x00000008050a72a5 */ /* 0x000fc4000f8e00ff */
[----:B------:R-:W-:Y:S02]  /*1230*/  @UP1 USHF.R.U32.HI UR6, URZ, UR13, UR18 ;  /* 0x0000000dff061299 */ /* 0x000fe40008011612 */
[----:B------:R-:W-:Y:S02]  /*1240*/  UIMAD.WIDE.U32 UR16, UR26, UR12, URZ ;  /* 0x0000000c1a1072a5 */ /* 0x000fe4000f8e00ff */
[----:B------:R-:W-:Y:S01]  /*1250*/  UIMAD.WIDE.U32 UR18, UR6, UR8, URZ ;  /* 0x00000008061272a5 */ /* 0x000fe2000f8e00ff */
[----:B------:R-:W-:Y:S01]  /*1260*/  UMOV UR20, UR21 ;  /* 0x0000001500147c82 */ /* 0x000fe20008000000 */
[----:B------:R-:W-:Y:S01]  /*1270*/  UMOV UR10, UR11 ;  /* 0x0000000b000a7c82 */ /* 0x000fe20008000000 */
[----:B------:R-:W-:Y:S02]  /*1280*/  USHF.R.U32.HI UR20, URZ, UR4, UR20 ;  /* 0x00000004ff147299 */ /* 0x000fe40008011614 */
[----:B------:R-:W-:Y:S02]  /*1290*/  @UP2 USHF.R.U32.HI UR5, URZ, UR9, UR10 ;  /* 0x00000009ff052299 */ /* 0x000fe4000801160a */
[----:B------:R-:W-:Y:S01]  /*12a0*/  UMOV UR7, UR19 ;  /* 0x0000001300077c82 */ /* 0x000fe20008000000 */
[----:B------:R-:W-:Y:S01]  /*12b0*/  UMOV UR16, UR17 ;  /* 0x0000001100107c82 */ /* 0x000fe20008000000 */
[----:B------:R-:W-:-:S02]  /*12c0*/  @UP2 USHF.R.U32.HI UR6, URZ, UR9, UR7 ;  /* 0x00000009ff062299 */ /* 0x000fc40008011607 */
[----:B------:R-:W-:Y:S02]  /*12d0*/  USHF.R.U32.HI UR13, URZ, UR13, UR16 ;  /* 0x0000000dff0d7299 */ /* 0x000fe40008011610 */
[----:B------:R-:W-:Y:S02]  /*12e0*/  USEL UR4, UR30, UR20, !UP0 ;  /* 0x000000141e047287 */ /* 0x000fe4000c000000 */
[----:B------:R-:W-:Y:S02]  /*12f0*/  UIMAD UR7, UR5, UR23, URZ ;  /* 0x00000017050772a4 */ /* 0x000fe4000f8e02ff */
[----:B------:R-:W-:Y:S02]  /*1300*/  USEL UR5, UR26, UR13, !UP1 ;  /* 0x0000000d1a057287 */ /* 0x000fe4000c800000 */
[----:B------:R-:W-:Y:S02]  /*1310*/  UIMAD UR12, UR6, UR23, URZ ;  /* 0x00000017060c72a4 */ /* 0x000fe4000f8e02ff */
[----:B------:R-:W-:-:S02]  /*1320*/  UISETP.GE.AND UP0, UPT, UR4, UR7, UPT ;  /* 0x000000070400728c */ /* 0x000fc4000bf06270 */
[----:B------:R-:W-:Y:S02]  /*1330*/  UIMAD.WIDE.U32 UR10, UR4, UR8, URZ ;  /* 0x00000008040a72a5 */ /* 0x000fe4000f8e00ff */
[----:B------:R-:W-:Y:S02]  /*1340*/  UISETP.GE.OR UP0, UPT, UR5, UR12, UP0 ;  /* 0x0000000c0500728c */ /* 0x000fe40008706670 */
[----:B------:R-:W-:Y:S02]  /*1350*/  UIMAD.WIDE.U32 UR12, UR5, UR8, URZ ;  /* 0x00000008050c72a5 */ /* 0x000fe4000f8e00ff */
[----:B------:R-:W-:Y:S01]  /*1360*/  UIADD3 UR10, UPT, UPT, -UR4, URZ, URZ ;  /* 0x000000ff040a7290 */ /* 0x000fe2000fffe1ff */
[----:B------:R-:W-:Y:S01]  /*1370*/  UMOV UR8, UR11 ;  /* 0x0000000b00087c82 */ /* 0x000fe20008000000 */
[----:B------:R-:W-:Y:S02]  /*1380*/  UIADD3 UR11, UPT, UPT, -UR5, URZ, URZ ;  /* 0x000000ff050b7290 */ /* 0x000fe4000fffe1ff */
[----:B------:R-:W-:-:S03]  /*1390*/  USHF.R.U32.HI UR8, URZ, UR9, UR8 ;  /* 0x00000009ff087299 */ /* 0x000fc60008011608 */
[----:B------:R-:W-:Y:S01]  /*13a0*/  @!UP0 UMOV UR7, UR13 ;  /* 0x0000000d00078c82 */ /* 0x000fe20008000000 */
[----:B------:R-:W-:Y:S02]  /*13b0*/  UIMAD UR30, UR14, UR10, UR30 ;  /* 0x0000000a0e1e72a4 */ /* 0x000fe4000f8e021e */
[----:B------:R-:W-:Y:S02]  /*13c0*/  USEL UR8, UR4, UR8, !UP2 ;  /* 0x0000000804087287 */ /* 0x000fe4000d000000 */
[----:B------:R-:W-:Y:S02]  /*13d0*/  @!UP0 USHF.R.U32.HI UR7, URZ, UR9, UR7 ;  /* 0x00000009ff078299 */ /* 0x000fe40008011607 */
[----:B------:R-:W-:Y:S02]  /*13e0*/  UIADD3 UR9, UPT, UPT, -UR8, URZ, URZ ;  /* 0x000000ff08097290 */ /* 0x000fe4000fffe1ff */
[----:B------:R-:W-:Y:S02]  /*13f0*/  @!UP0 USEL UR7, UR5, UR7, !UP2 ;  /* 0x0000000705078287 */ /* 0x000fe4000d000000 */
[----:B------:R-:W-:-:S02]  /*1400*/  UIMAD UR9, UR23, UR9, UR4 ;  /* 0x00000009170972a4 */ /* 0x000fc4000f8e0204 */
[----:B------:R-:W-:Y:S02]  /*1410*/  @!UP0 UIADD3 UR8, UPT, UPT, UR8, -UR7, URZ ;  /* 0x8000000708088290 */ /* 0x000fe4000fffe0ff */
[----:B------:R-:W-:Y:S02]  /*1420*/  @!UP0 UIMAD UR6, UR9, UR6, UR7 ;  /* 0x00000006090682a4 */ /* 0x000fe4000f8e0207 */
[----:B------:R-:W-:Y:S02]  /*1430*/  @!UP0 UIMAD UR4, UR8, UR23, UR5 ;  /* 0x00000017080482a4 */ /* 0x000fe4000f8e0205 */
[----:B------:R-:W-:Y:S02]  /*1440*/  UIMAD UR26, UR25, UR11, UR26 ;  /* 0x0000000b191a72a4 */ /* 0x000fe4000f8e021a */
[----:B------:R-:W-:Y:S01]  /*1450*/  UIMAD UR30, UR4, UR14, UR30 ;  /* 0x0000000e041e72a4 */ /* 0x000fe2000f8e021e */
[----:B------:R-:W-:Y:S02]  /*1460*/  @!UP0 UMOV UR5, UR6 ;  /* 0x0000000600058c82 */ /* 0x000fe40008000000 */
[----:B------:R-:W-:-:S12]  /*1470*/  UIMAD UR26, UR5, UR25, UR26 ;  /* 0x00000019051a72a4 */ /* 0x000fd8000f8e021a */
.L_x_18:
[----:B------:R-:W-:Y:S02]  /*1480*/  UISETP.NE.AND UP1, UPT, UR27, 0x1, UPT ;  /* 0x000000011b00788c */ /* 0x000fe4000bf25270 */
[----:B------:R-:W-:Y:S02]  /*1490*/  UISETP.NE.AND UP0, UPT, UR22, 0x2, UPT ;  /* 0x000000021600788c */ /* 0x000fe4000bf05270 */
[----:B------:R-:W-:-:S05]  /*14a0*/  ULOP3.LUT UR21, UR24, 0x800, URZ, 0xc0, !UPT ;  /* 0x0000080018157892 */ /* 0x000fca000f8ec0ff */
[----:B------:R-:W-:Y:S07]  /*14b0*/  BRA.U UP1, `(.L_x_19) ;  /* 0x0000000101447547 */ /* 0x000fee000b800000 */
[----:B------:R-:W1:Y:S01]  /*14c0*/  LDCU.128 UR8, c[0x0][0xb10] ;  /* 0x00016200ff0877ac */ /* 0x000e620008000c00 */
[----:B------:R-:W2:Y:S01]  /*14d0*/  LDCU UR12, c[0x0][0xb0c] ;  /* 0x00016180ff0c77ac */ /* 0x000ea20008000800 */
[----:B------:R-:W3:Y:S01]  /*14e0*/  LDCU UR13, c[0x0][0xb20] ;  /* 0x00016400ff0d77ac */ /* 0x000ee20008000800 */
[----:B-1----:R-:W-:Y:S02]  /*14f0*/  UIMAD.WIDE.U32 UR6, UR26, UR8, URZ ;  /* 0x000000081a0672a5 */ /* 0x002fe4000f8e00ff */
[----:B------:R-:W-:Y:S02]  /*1500*/  UIMAD.WIDE.U32 UR4, UR30, UR11, URZ ;  /* 0x0000000b1e0472a5 */ /* 0x000fe4000f8e00ff */
[----:B--2---:R-:W-:Y:S02]  /*1510*/  UISETP.NE.AND UP2, UPT, UR12, 0x1, UPT ;  /* 0x000000010c00788c */ /* 0x004fe4000bf45270 */
[----:B------:R-:W-:Y:S01]  /*1520*/  UISETP.NE.AND UP1, UPT, UR10, 0x1, UPT ;  /* 0x000000010a00788c */ /* 0x000fe2000bf25270 */
[----:B------:R-:W-:-:S02]  /*1530*/  UMOV UR6, UR7 ;  /* 0x0000000700067c82 */ /* 0x000fc40008000000 */
[----:B------:R-:W-:Y:S01]  /*1540*/  UMOV UR4, UR5 ;  /* 0x0000000500047c82 */ /* 0x000fe20008000000 */
[----:B------:R-:W-:Y:S02]  /*1550*/  USHF.R.U32.HI UR6, URZ, UR9, UR6 ;  /* 0x00000009ff067299 */ /* 0x000fe40008011606 */
[----:B---3--:R-:W-:Y:S02]  /*1560*/  USHF.R.U32.HI UR4, URZ, UR13, UR4 ;  /* 0x0000000dff047299 */ /* 0x008fe40008011604 */
[----:B------:R-:W-:Y:S02]  /*1570*/  USEL UR5, UR26, UR6, !UP2 ;  /* 0x000000061a057287 */ /* 0x000fe4000d000000 */
[----:B------:R-:W-:-:S04]  /*1580*/  USEL UR4, UR30, UR4, !UP1 ;  /* 0x000000041e047287 */ /* 0x000fc8000c800000 */
[----:B------:R-:W-:Y:S02]  /*1590*/  UIADD3 UR6, UPT, UPT, UR5, -UR4, URZ ;  /* 0x8000000405067290 */ /* 0x000fe4000fffe0ff */
[----:B------:R-:W-:Y:S02]  /*15a0*/  UIADD3 UR4, UPT, UPT, -UR5, UR4, URZ ;  /* 0x0000000405047290 */ /* 0x000fe4000fffe1ff */
[----:B------:R-:W-:Y:S02]  /*15b0*/  UIMAD UR30, UR6, UR10, UR30 ;  /* 0x0000000a061e72a4 */ /* 0x000fe4000f8e021e */
[----:B------:R-:W-:-:S12]  /*15c0*/  UIMAD UR26, UR4, UR12, UR26 ;  /* 0x0000000c041a72a4 */ /* 0x000fd8000f8e021a */
.L_x_19:
[----:B------:R-:W-:Y:S05]  /*15d0*/  BRA.U !UP5, `(.L_x_20) ;  /* 0x000000010d0c7547 */ /* 0x000fea000b800000 */
[----:B------:R-:W-:Y:S01]  /*15e0*/  UCGABAR_WAIT ;  /* 0x0000000000007dc7 */ /* 0x000fe20008000000 */
[----:B------:R-:W-:Y:S01]  /*15f0*/  CCTL.IVALL ;  /* 0x00000000ff00798f */ /* 0x000fe20002000000 */
[----:B------:R-:W-:Y:S05]  /*1600*/  BRA `(.L_x_21) ;  /* 0x0000000000047947 */ /* 0x000fea0003800000 */
.L_x_20:
[----:B------:R-:W-:Y:S06]  /*1610*/  BAR.SYNC.DEFER_BLOCKING 0x0 ;  /* 0x0000000000007b1d */ /* 0x000fec0000010000 */
.L_x_21:
[----:B------:R-:W-:Y:S05]  /*1620*/  BRA.U UP0, `(.L_x_22) ;  /* 0x0000001100a07547 */ /* 0x000fea000b800000 */
[----:B------:R-:W1:Y:S01]  /*1630*/  LDCU UR6, c[0x0][0x38c] ;  /* 0x00007180ff0677ac */ /* 0x000e620008000800 */
[----:B------:R-:W-:Y:S01]  /*1640*/  PLOP3.LUT P1, PT, PT, PT, UP3, 0x80, 0x8 ;  /* 0x000000000008781c */ /* 0x000fe20003f2f038 */
[----:B------:R-:W-:Y:S01]  /*1650*/  IMAD.MOV.U32 R12, RZ, RZ, 0x1 ;  /* 0x00000001ff0c7424 */ /* 0x000fe200078e00ff */
[----:B------:R-:W-:Y:S01]  /*1660*/  ISETP.EQ.OR P2, PT, R0, RZ, P3 ;  /* 0x000000ff0000720c */ /* 0x000fe20001f42670 */
[----:B------:R-:W-:Y:S01]  /*1670*/  UISETP.NE.AND UP1, UPT, UR22, URZ, UPT ;  /* 0x000000ff1600728c */ /* 0x000fe2000bf25270 */
[----:B------:R-:W-:Y:S02]  /*1680*/  PLOP3.LUT P1, PT, P1, PT, PT, 0x8, 0x80 ;  /* 0x000000000080781c */ /* 0x000fe40000f2e170 */
[----:B------:R-:W-:Y:S01]  /*1690*/  CS2R R10, SRZ ;  /* 0x00000000000a7805 */ /* 0x000fe2000001ff00 */
[----:B------:R-:W-:Y:S01]  /*16a0*/  IMAD.MOV.U32 R9, RZ, RZ, RZ ;  /* 0x000000ffff097224 */ /* 0x000fe200078e00ff */
[----:B------:R-:W2:Y:S01]  /*16b0*/  LDCU UR39, c[0x0][0x370] ;  /* 0x00006e00ff2777ac */ /* 0x000ea20008000800 */
[----:B------:R-:W-:Y:S01]  /*16c0*/  IMAD.MOV.U32 R8, RZ, RZ, 0x1 ;  /* 0x00000001ff087424 */ /* 0x000fe200078e00ff */
[----:B------:R-:W3:Y:S01]  /*16d0*/  LDCU.64 UR28, c[0x0][0x348] ;  /* 0x00006900ff1c77ac */ /* 0x000ee20008000a00 */
[----:B------:R-:W-:-:S02]  /*16e0*/  USHF.R.U32.HI UR44, URZ, 0x6, UR21 ;  /* 0x00000006ff2c7899 */ /* 0x000fc40008011615 */
[----:B-1----:R-:W-:Y:S02]  /*16f0*/  UIADD3 UR5, UPT, UPT, UR6, 0x3f, URZ ;  /* 0x0000003f06057890 */ /* 0x002fe4000fffe0ff */
[----:B------:R-:W-:Y:S02]  /*1700*/  UIADD3 UR45, UPT, UPT, UR6, 0x7e, URZ ;  /* 0x0000007e062d7890 */ /* 0x000fe4000fffe0ff */
[----:B------:R-:W-:Y:S01]  /*1710*/  USHF.R.S32.HI UR4, URZ, 0x1f, UR5 ;  /* 0x0000001fff047899 */ /* 0x000fe20008011405 */
[----:B------:R-:W1:Y:S03]  /*1720*/  LDCU UR38, c[0x0][0x374] ;  /* 0x00006e80ff2677ac */ /* 0x000e660008000800 */
[----:B------:R-:W-:Y:S02]  /*1730*/  ULEA.HI UR4, UR4, UR5, URZ, 0x6 ;  /* 0x0000000504047291 */ /* 0x000fe4000f8f30ff */
[----:B------:R-:W-:-:S02]  /*1740*/  USEL UR25, UR37, 0x2, UP1 ;  /* 0x0000000225197887 */ /* 0x000fc40008800000 */
[----:B------:R-:W-:Y:S02]  /*1750*/  USHF.R.S32.HI UR42, URZ, 0x6, UR4 ;  /* 0x00000006ff2a7899 */ /* 0x000fe40008011404 */
[----:B------:R-:W-:Y:S02]  /*1760*/  UIADD3 UR4, UPT, UPT, UR6, -0x1, URZ ;  /* 0xffffffff06047890 */ /* 0x000fe4000fffe0ff */
[----:B------:R-:W-:Y:S02]  /*1770*/  UISETP.LT.U32.AND UP0, UPT, UR42, 0x3, UPT ;  /* 0x000000032a00788c */ /* 0x000fe4000bf01070 */
[----:B------:R-:W-:Y:S02]  /*1780*/  UISETP.GE.U32.AND UP2, UPT, UR4, -0x7f, UPT ;  /* 0xffffff810400788c */ /* 0x000fe4000bf46070 */
[----:B------:R-:W-:Y:S01]  /*1790*/  USEL UR41, UR42, 0x3, UP0 ;  /* 0x000000032a297887 */ /* 0x000fe20008000000 */
[----:B------:R-:W-:-:S03]  /*17a0*/  UMOV UR5, URZ ;  /* 0x000000ff00057c82 */ /* 0x000fc60008000000 */
[----:B------:R-:W-:Y:S02]  /*17b0*/  UIADD3 UR24, UPT, UPT, UR41, -0x1, URZ ;  /* 0xffffffff29187890 */ /* 0x000fe4000fffe0ff */
[----:B------:R-:W-:-:S03]  /*17c0*/  UIADD3 UR43, UPT, UPT, UR42, -UR41, URZ ;  /* 0x800000292a2b7290 */ /* 0x000fc6000fffe0ff */
[----:B------:R-:W-:-:S04]  /*17d0*/  @UP2 UIADD3 UR24, UPT, UPT, UR41, URZ, URZ ;  /* 0x000000ff29182290 */ /* 0x000fc8000fffe0ff */
[----:B-123--:R-:W-:-:S12]  /*17e0*/  UIADD3 UR24, UPT, UPT, UR24, 0x1, URZ ;  /* 0x0000000118187890 */ /* 0x00efd8000fffe0ff */
.L_x_42:
[----:B------:R-:W-:Y:S01]  /*17f0*/  UISETP.NE.AND UP0, UPT, UR54, URZ, UPT ;  /* 0x000000ff3600728c */ /* 0x000fe2000bf05270 */
[----:B------:R-:W1:Y:S08]  /*1800*/  S2UR UR54, SR_CgaCtaId ;  /* 0x00000000003679c3 */ /* 0x000e700000008800 */
[----:B------:R-:W-:Y:S05]  /*1810*/  BRA.U UP0, `(.L_x_23) ;  /* 0x0000000100347547 */ /* 0x000fea000b800000 */
[----:B------:R-:W2:Y:S01]  /*1820*/  S2R R0, SR_CgaCtaId ;  /* 0x0000000000007919 */ /* 0x000ea20000008800 */
[----:B------:R-:W-:-:S04]  /*1830*/  MOV R2, 0x400 ;  /* 0x0000040000027802 */ /* 0x000fc80000000f00 */
[----:B--2---:R-:W-:Y:S02]  /*1840*/  LEA R0, R0, R2, 0x18 ;  /* 0x0000000200007211 */ /* 0x004fe400078ec0ff */
[----:B------:R-:W-:-:S03]  /*1850*/  SHF.L.U32 R2, R8, 0x1f, RZ ;  /* 0x0000001f08027819 */ /* 0x000fc600000006ff */
[----:B------:R-:W-:-:S04]  /*1860*/  IMAD R0, R9, 0x8, R0 ;  /* 0x0000000809007824 */ /* 0x000fc800078e0200 */
[----:B------:R-:W2:Y:S02]  /*1870*/  SYNCS.PHASECHK.TRANS64.TRYWAIT P0, [R0+URZ+0xe0], R2 ;  /* 0x0000e002000075a7 */ /* 0x000ea400080011ff */
[----:B--2---:R-:W-:Y:S05]  /*1880*/  @!P0 BRA `(.L_x_24) ;  /* 0x0000005800f48947 */ /* 0x004fea0003800000 */
.L_x_121:
[----:B------:R-:W-:Y:S01]  /*1890*/  VIADD R9, R9, 0x1 ;  /* 0x0000000109097836 */ /* 0x000fe20000000000 */
[----:B------:R2:W-:Y:S04]  /*18a0*/  SYNCS.ARRIVE.TRANS64.A1T0 RZ, [R0+URZ+0xd0], RZ ;  /* 0x0000d0ff00ff79a7 */ /* 0x0005e800081000ff */
[----:B------:R-:W-:-:S04]  /*18b0*/  ISETP.NE.AND P0, PT, R9, 0x2, PT ;  /* 0x000000020900780c */ /* 0x000fc80003f05270 */
[----:B------:R-:W-:Y:S02]  /*18c0*/  SEL R9, R9, RZ, P0 ;  /* 0x000000ff09097207 */ /* 0x000fe40000000000 */
[----:B--2---:R-:W-:-:S04]  /*18d0*/  SEL R0, RZ, 0x1, P0 ;  /* 0x00000001ff007807 */ /* 0x004fc80000000000 */
[----:B------:R-:W-:-:S07]  /*18e0*/  LOP3.LUT R8, R8, R0, RZ, 0x3c, !PT ;  /* 0x0000000008087212 */ /* 0x000fce00078e3cff */
.L_x_23:
[----:B------:R-:W-:Y:S01]  /*18f0*/  UMOV UR6, 0x400 ;  /* 0x0000040000067882 */ /* 0x000fe20000000000 */
[----:B------:R-:W-:Y:S01]  /*1900*/  SHF.L.U32 R0, R12, 0x1f, RZ ;  /* 0x0000001f0c007819 */ /* 0x000fe200000006ff */
[----:B-1----:R-:W-:Y:S02]  /*1910*/  ULEA UR6, UR54, UR6, 0x18 ;  /* 0x0000000636067291 */ /* 0x002fe4000f8ec0ff */
[----:B------:R-:W-:Y:S02]  /*1920*/  UISETP.GE.U32.AND UP0, UPT, UR45, 0x7f, UPT ;  /* 0x0000007f2d00788c */ /* 0x000fe4000bf06070 */
[----:B------:R-:W-:Y:S02]  /*1930*/  ULEA UR4, UR5, UR6, 0x3 ;  /* 0x0000000605047291 */ /* 0x000fe4000f8e18ff */
[----:B------:R-:W-:Y:S02]  /*1940*/  USHF.L.U32 UR11, UR30, 0x6, URZ ;  /* 0x000000061e0b7899 */ /* 0x000fe400080006ff */
[----:B------:R-:W-:Y:S01]  /*1950*/  ULEA UR35, UR26, UR44, 0x6 ;  /* 0x0000002c1a237291 */ /* 0x000fe2000f8e30ff */
[----:B------:R-:W-:-:S04]  /*1960*/  UMOV UR13, URZ ;  /* 0x000000ff000d7c82 */ /* 0x000fc80008000000 */
[----:B------:R1:W2:Y:S01]  /*1970*/  SYNCS.PHASECHK.TRANS64.TRYWAIT P0, [UR4+0x18], R0 ;  /* 0x00001800ff0075a7 */ /* 0x0002a20008001104 */
[----:B------:R-:W-:Y:S06]  /*1980*/  BRA.U !UP0, `(.L_x_25) ;  /* 0x0000000108bc7547 */ /* 0x000fec000b800000 */
[----:B------:R-:W-:Y:S01]  /*1990*/  UMOV UR7, URZ ;  /* 0x000000ff00077c82 */ /* 0x000fe20008000000 */
[----:B------:R-:W-:-:S05]  /*19a0*/  UMOV UR4, UR5 ;  /* 0x0000000500047c82 */ /* 0x000fca0008000000 */
.L_x_31:
[----:B------:R-:W-:Y:S01]  /*19b0*/  ULEA UR33, UR4, UR6, 0x3 ;  /* 0x0000000604217291 */ /* 0x000fe2000f8e18ff */
[----:B--2---:R-:W-:Y:S01]  /*19c0*/  @!P3 MOV R2, 0x4000 ;  /* 0x000040000002b802 */ /* 0x004fe20000000f00 */
[----:B--2-4-:R-:W-:Y:S10]  /*19d0*/  @P0 BRA `(.L_x_26) ;  /* 0x00000000000c0947 */ /* 0x014ff40003800000 */
[----:B------:R-:W-:-:S04]  /*19e0*/  SHF.L.U32 R3, R12, 0x1f, RZ ;  /* 0x0000001f0c037819 */ /* 0x000fc800000006ff */
[----:B------:R-:W2:Y:S02]  /*19f0*/  SYNCS.PHASECHK.TRANS64.TRYWAIT P0, [UR33+0x18], R3 ;  /* 0x00001803ff0075a7 */ /* 0x000ea40008001121 */
[----:B--2---:R-:W-:Y:S05]  /*1a00*/  @!P0 BRA `(.L_x_27) ;  /* 0x0000005800a88947 */ /* 0x004fea0003800000 */
.L_x_26:
[----:B------:R2:W-:Y:S01]  /*1a10*/  @!P3 SYNCS.ARRIVE.TRANS64 RZ, [UR33], R2 ;  /* 0x00000002ffffb9a7 */ /* 0x0005e20008000021 */
[----:B------:R-:W-:-:S04]  /*1a20*/  ULOP3.LUT UR5, UR25, 0x2, URZ, 0xfc, !UPT ;  /* 0x0000000219057892 */ /* 0x000fc8000f8efcff */
[----:B------:R-:W-:-:S09]  /*1a30*/  UISETP.NE.AND UP0, UPT, UR5, 0x2, UPT ;  /* 0x000000020500788c */ /* 0x000fd2000bf05270 */
[----:B------:R-:W-:Y:S05]  /*1a40*/  BRA.U UP0, `(.L_x_28) ;  /* 0x0000000100047547 */ /* 0x000fea000b800000 */
[----:B------:R-:W-:Y:S05]  /*1a50*/  BPT.TRAP 0x1 ;  /* 0x000000040000795c */ /* 0x000fea0000300000 */
.L_x_28:
[----:B------:R-:W-:Y:S04]  /*1a60*/  BSSY.RECONVERGENT B0, `(.L_x_29) ;  /* 0x0000003000007945 */ /* 0x000fe80003800200 */
[----:B------:R-:W-:Y:S05]  /*1a70*/  @P2 BRA `(.L_x_30) ;  /* 0x0000000000042947 */ /* 0x000fea0003800000 */
[----:B------:R-:W-:Y:S05]  /*1a80*/  BPT.TRAP 0x1 ;  /* 0x000000040000795c */ /* 0x000fea0000300000 */
.L_x_30:
[----:B------:R-:W-:Y:S05]  /*1a90*/  BSYNC.RECONVERGENT B0 ;  /* 0x0000000000007941 */ /* 0x000fea0003800200 */
.L_x_29:
[----:B------:R-:W-:Y:S02]  /*1aa0*/  UIADD3 UR5, UPT, UPT, UR4, 0x1, URZ ;  /* 0x0000000104057890 */ /* 0x000fe4000fffe0ff */
[----:B------:R-:W-:Y:S02]  /*1ab0*/  UIADD3 UR16, UP1, UPT, UR28, 0x80, URZ ;  /* 0x000000801c107890 */ /* 0x000fe4000ff3e0ff */
[----:B------:R-:W-:Y:S02]  /*1ac0*/  UISETP.NE.AND UP0, UPT, UR5, 0x3, UPT ;  /* 0x000000030500788c */ /* 0x000fe4000bf05270 */
[----:B------:R-:W-:Y:S02]  /*1ad0*/  USHF.L.U32 UR34, UR7, 0x6, URZ ;  /* 0x0000000607227899 */ /* 0x000fe400080006ff */
[----:B------:R-:W-:Y:S02]  /*1ae0*/  USEL UR9, URZ, 0x1, UP0 ;  /* 0x00000001ff097887 */ /* 0x000fe40008000000 */
[----:B------:R-:W-:-:S02]  /*1af0*/  USEL UR5, UR5, URZ, UP0 ;  /* 0x000000ff05057287 */ /* 0x000fc40008000000 */
[----:B------:R-:W-:Y:S02]  /*1b00*/  UIADD3 UR14, UP0, UPT, UR28, 0x180, URZ ;  /* 0x000001801c0e7890 */ /* 0x000fe4000ff1e0ff */
[----:B------:R-:W-:Y:S01]  /*1b10*/  ULEA UR8, UR5, UR6, 0x3 ;  /* 0x0000000605087291 */ /* 0x000fe2000f8e18ff */
[----:B------:R-:W-:Y:S01]  /*1b20*/  LOP3.LUT R12, R12, UR9, RZ, 0x3c, !PT ;  /* 0x000000090c0c7c12 */ /* 0x000fe2000f8e3cff */
[----:B------:R-:W-:Y:S02]  /*1b30*/  UIADD3.X UR17, UPT, UPT, URZ, UR29, URZ, UP1, !UPT ;  /* 0x0000001dff117290 */ /* 0x000fe40008ffe4ff */
[----:B------:R-:W-:Y:S01]  /*1b40*/  UIADD3.X UR15, UPT, UPT, URZ, UR29, URZ, UP0, !UPT ;  /* 0x0000001dff0f7290 */ /* 0x000fe200087fe4ff */
[----:B-1----:R-:W-:Y:S01]  /*1b50*/  SHF.L.U32 R0, R12, 0x1f, RZ ;  /* 0x0000001f0c007819 */ /* 0x002fe200000006ff */
[----:B------:R-:W-:Y:S01]  /*1b60*/  UMOV UR18, 0x0 ;  /* 0x0000000000127882 */ /* 0x000fe20000000000 */
[----:B------:R-:W-:Y:S01]  /*1b70*/  UMOV UR19, 0x10000000 ;  /* 0x1000000000137882 */ /* 0x000fe20000000000 */
[----:B------:R-:W-:Y:S01]  /*1b80*/  UMOV UR12, UR36 ;  /* 0x00000024000c7c82 */ /* 0x000fe20008000000 */
[----:B------:R3:W4:Y:S01]  /*1b90*/  SYNCS.PHASECHK.TRANS64.TRYWAIT P0, [UR8+0x18], R0 ;  /* 0x00001800ff0075a7 */ /* 0x0007220008001108 */
[----:B------:R-:W-:Y:S01]  /*1ba0*/  USHF.L.U32 UR8, UR4, 0xd, URZ ;  /* 0x0000000d04087899 */ /* 0x000fe200080006ff */
[----:B------:R-:W-:-:S02]  /*1bb0*/  UMOV UR9, UR33 ;  /* 0x0000002100097c82 */ /* 0x000fc40008000000 */
[----:B------:R-:W-:Y:S01]  /*1bc0*/  UMOV UR4, 0x30000 ;  /* 0x0003000000047882 */ /* 0x000fe20000000000 */
[----:B------:R-:W-:Y:S02]  /*1bd0*/  ULEA UR32, UR21, UR8, 0x1 ;  /* 0x0000000815207291 */ /* 0x000fe4000f8e08ff */
[----:B------:R-:W-:Y:S02]  /*1be0*/  UIADD3 UR8, UPT, UPT, UR6, 0x9400, UR8 ;  /* 0x0000940006087890 */ /* 0x000fe4000fffe008 */
[----:B------:R-:W-:Y:S01]  /*1bf0*/  UIADD3 UR32, UPT, UPT, UR6, 0x3400, UR32 ;  /* 0x0000340006207890 */ /* 0x000fe2000fffe020 */
[----:B------:R-:W-:Y:S01]  /*1c00*/  UMOV UR10, UR34 ;  /* 0x00000022000a7c82 */ /* 0x000fe20008000000 */
[----:B------:R-:W-:Y:S01]  /*1c10*/  UIADD3 UR7, UPT, UPT, UR7, 0x1, URZ ;  /* 0x0000000107077890 */ /* 0x000fe2000fffe0ff */
[----:B------:R-:W-:-:S03]  /*1c20*/  UMOV UR13, UR24 ;  /* 0x00000018000d7c82 */ /* 0x000fc60008000000 */
[----:B------:R-:W-:-:S03]  /*1c30*/  UISETP.NE.AND UP0, UPT, UR7, UR24, UPT ;  /* 0x000000180700728c */ /* 0x000fc6000bf05270 */
[----:B------:R1:W-:Y:S01]  /*1c40*/  UTMALDG.3D.MULTICAST [UR32], [UR16], UR4, desc[UR18] ;  /* 0x00001220100073b4 */ /* 0x0003e20008011804 */
[----:B------:R3:W-:Y:S01]  /*1c50*/  UTMALDG.3D [UR8], [UR14], desc[UR18] ;  /* 0x000012080e0075b4 */ /* 0x0007e20008011000 */
[----:B-1----:R-:W-:-:S04]  /*1c60*/  UMOV UR4, UR5 ;  /* 0x0000000500047c82 */ /* 0x002fc80008000000 */
[----:B---3--:R-:W-:Y:S05]  /*1c70*/  BRA.U UP0, `(.L_x_31) ;  /* 0xfffffffd004c7547 */ /* 0x008fea000b83ffff */
.L_x_25:
[----:B------:R-:W-:Y:S01]  /*1c80*/  ULEA UR4, UR5, UR6, 0x3 ;  /* 0x0000000605047291 */ /* 0x000fe2000f8e18ff */
[----:B-1----:R-:W-:Y:S01]  /*1c90*/  SHF.L.U32 R0, R12, 0x1f, RZ ;  /* 0x0000001f0c007819 */ /* 0x002fe200000006ff */
[----:B------:R-:W-:Y:S01]  /*1ca0*/  @!P1 SYNCS.ARRIVE.TRANS64.A1T0 RZ, [UR6+0x68], RZ ;  /* 0x000068ffffff99a7 */ /* 0x000fe20008100006 */
[----:B------:R-:W-:-:S06]  /*1cb0*/  UISETP.GT.AND UP0, UPT, UR42, UR41, UPT ;  /* 0x000000292a00728c */ /* 0x000fcc000bf04270 */
[----:B--2-4-:R1:W2:Y:S03]  /*1cc0*/  SYNCS.PHASECHK.TRANS64.TRYWAIT P0, [UR4+0x18], R0 ;  /* 0x00001800ff0075a7 */ /* 0x0142a60008001104 */
[----:B------:R-:W-:Y:S05]  /*1cd0*/  BRA.U !UP0, `(.L_x_32) ;  /* 0x0000000108c07547 */ /* 0x000fea000b800000 */
[----:B------:R-:W-:Y:S01]  /*1ce0*/  UIADD3 UR26, UPT, UPT, UR43, UR13, URZ ;  /* 0x0000000d2b1a7290 */ /* 0x000fe2000fffe0ff */
[----:B------:R-:W-:-:S11]  /*1cf0*/  UMOV UR4, UR5 ;  /* 0x0000000500047c82 */ /* 0x000fd60008000000 */
.L_x_38:
[----:B------:R-:W-:Y:S01]  /*1d00*/  ULEA UR17, UR4, UR6, 0x3 ;  /* 0x0000000604117291 */ /* 0x000fe2000f8e18ff */
[----:B--2---:R-:W-:Y:S01]  /*1d10*/  @!P3 MOV R2, 0x4000 ;  /* 0x000040000002b802 */ /* 0x004fe20000000f00 */
[----:B--2-4-:R-:W-:Y:S10]  /*1d20*/  @P0 BRA `(.L_x_33) ;  /* 0x00000000000c0947 */ /* 0x014ff40003800000 */
[----:B------:R-:W-:-:S04]  /*1d30*/  SHF.L.U32 R3, R12, 0x1f, RZ ;  /* 0x0000001f0c037819 */ /* 0x000fc800000006ff */
[----:B------:R-:W2:Y:S02]  /*1d40*/  SYNCS.PHASECHK.TRANS64.TRYWAIT P0, [UR17+0x18], R3 ;  /* 0x00001803ff0075a7 */ /* 0x000ea40008001111 */
[----:B--2---:R-:W-:Y:S05]  /*1d50*/  @!P0 BRA `(.L_x_34) ;  /* 0x0000005400ec8947 */ /* 0x004fea0003800000 */
.L_x_33:
[----:B------:R2:W-:Y:S01]  /*1d60*/  @!P3 SYNCS.ARRIVE.TRANS64 RZ, [UR17], R2 ;  /* 0x00000002ffffb9a7 */ /* 0x0005e20008000011 */
[----:B------:R-:W-:-:S04]  /*1d70*/  ULOP3.LUT UR5, UR25, 0x2, URZ, 0xfc, !UPT ;  /* 0x0000000219057892 */ /* 0x000fc8000f8efcff */
[----:B------:R-:W-:-:S09]  /*1d80*/  UISETP.NE.AND UP0, UPT, UR5, 0x2, UPT ;  /* 0x000000020500788c */ /* 0x000fd2000bf05270 */
[----:B------:R-:W-:Y:S05]  /*1d90*/  BRA.U UP0, `(.L_x_35) ;  /* 0x0000000100047547 */ /* 0x000fea000b800000 */
[----:B------:R-:W-:Y:S05]  /*1da0*/  BPT.TRAP 0x1 ;  /* 0x000000040000795c */ /* 0x000fea0000300000 */
.L_x_35:
[----:B------:R-:W-:Y:S04]  /*1db0*/  BSSY.RECONVERGENT B0, `(.L_x_36) ;  /* 0x0000003000007945 */ /* 0x000fe80003800200 */
[----:B------:R-:W-:Y:S05]  /*1dc0*/  @P2 BRA `(.L_x_37) ;  /* 0x0000000000042947 */ /* 0x000fea0003800000 */
[----:B------:R-:W-:Y:S05]  /*1dd0*/  BPT.TRAP 0x1 ;  /* 0x000000040000795c */ /* 0x000fea0000300000 */
.L_x_37:
[----:B------:R-:W-:Y:S05]  /*1de0*/  BSYNC.RECONVERGENT B0 ;  /* 0x0000000000007941 */ /* 0x000fea0003800200 */
.L_x_36:
[----:B------:R-:W-:Y:S02]  /*1df0*/  UIADD3 UR5, UPT, UPT, UR4, 0x1, URZ ;  /* 0x0000000104057890 */ /* 0x000fe4000fffe0ff */
[----:B------:R-:W-:Y:S02]  /*1e00*/  UIADD3 UR14, UP1, UPT, UR28, 0x80, URZ ;  /* 0x000000801c0e7890 */ /* 0x000fe4000ff3e0ff */
[----:B------:R-:W-:Y:S02]  /*1e10*/  UISETP.NE.AND UP0, UPT, UR5, 0x3, UPT ;  /* 0x000000030500788c */ /* 0x000fe4000bf05270 */
[----:B------:R-:W-:Y:S02]  /*1e20*/  USHF.L.U32 UR18, UR13, 0x6, URZ ;  /* 0x000000060d127899 */ /* 0x000fe400080006ff */
[----:B------:R-:W-:Y:S02]  /*1e30*/  USEL UR8, URZ, 0x1, UP0 ;  /* 0x00000001ff087887 */ /* 0x000fe40008000000 */
[----:B------:R-:W-:-:S02]  /*1e40*/  USEL UR5, UR5, URZ, UP0 ;  /* 0x000000ff05057287 */ /* 0x000fc40008000000 */
[----:B------:R-:W-:Y:S02]  /*1e50*/  UIADD3 UR22, UP0, UPT, UR28, 0x180, URZ ;  /* 0x000001801c167890 */ /* 0x000fe4000ff1e0ff */
[----:B------:R-:W-:Y:S01]  /*1e60*/  LOP3.LUT R12, R12, UR8, RZ, 0x3c, !PT ;  /* 0x000000080c0c7c12 */ /* 0x000fe2000f8e3cff */
[----:B------:R-:W-:Y:S02]  /*1e70*/  USHF.L.U32 UR8, UR4, 0xd, URZ ;  /* 0x0000000d04087899 */ /* 0x000fe400080006ff */
[----:B------:R-:W-:Y:S01]  /*1e80*/  ULEA UR7, UR5, UR6, 0x3 ;  /* 0x0000000605077291 */ /* 0x000fe2000f8e18ff */
[----:B-1----:R-:W-:Y:S01]  /*1e90*/  SHF.L.U32 R0, R12, 0x1f, RZ ;  /* 0x0000001f0c007819 */ /* 0x002fe200000006ff */
[----:B------:R-:W-:Y:S02]  /*1ea0*/  ULEA UR16, UR21, UR8, 0x1 ;  /* 0x0000000815107291 */ /* 0x000fe4000f8e08ff */
[----:B------:R-:W-:Y:S02]  /*1eb0*/  UIADD3.X UR15, UPT, UPT, URZ, UR29, URZ, UP1, !UPT ;  /* 0x0000001dff0f7290 */ /* 0x000fe40008ffe4ff */
[----:B------:R-:W-:-:S02]  /*1ec0*/  UIADD3 UR16, UPT, UPT, UR6, 0x3400, UR16 ;  /* 0x0000340006107890 */ /* 0x000fc4000fffe010 */
[----:B------:R-:W-:Y:S01]  /*1ed0*/  UIADD3 UR8, UPT, UPT, UR6, 0x9400, UR8 ;  /* 0x0000940006087890 */ /* 0x000fe2000fffe008 */
[----:B------:R3:W4:Y:S01]  /*1ee0*/  SYNCS.PHASECHK.TRANS64.TRYWAIT P0, [UR7+0x18], R0 ;  /* 0x00001800ff0075a7 */ /* 0x0007220008001107 */
[----:B------:R-:W-:Y:S01]  /*1ef0*/  UIADD3.X UR23, UPT, UPT, URZ, UR29, URZ, UP0, !UPT ;  /* 0x0000001dff177290 */ /* 0x000fe200087fe4ff */
[----:B------:R-:W-:Y:S01]  /*1f00*/  UMOV UR4, 0x30000 ;  /* 0x0003000000047882 */ /* 0x000fe20000000000 */
[----:B------:R-:W-:Y:S01]  /*1f10*/  UMOV UR30, 0x0 ;  /* 0x00000000001e7882 */ /* 0x000fe20000000000 */
[----:B------:R-:W-:Y:S01]  /*1f20*/  UMOV UR31, 0x10000000 ;  /* 0x10000000001f7882 */ /* 0x000fe20000000000 */
[----:B------:R-:W-:Y:S01]  /*1f30*/  UMOV UR19, UR35 ;  /* 0x0000002300137c82 */ /* 0x000fe20008000000 */
[----:B------:R-:W-:Y:S01]  /*1f40*/  UMOV UR20, UR36 ;  /* 0x0000002400147c82 */ /* 0x000fe20008000000 */
[----:B------:R-:W-:Y:S01]  /*1f50*/  UMOV UR12, UR36 ;  /* 0x00000024000c7c82 */ /* 0x000fe20008000000 */
[----:B------:R-:W-:Y:S01]  /*1f60*/  UMOV UR9, UR17 ;  /* 0x0000001100097c82 */ /* 0x000fe20008000000 */
[----:B------:R-:W-:Y:S01]  /*1f70*/  UMOV UR10, UR18 ;  /* 0x00000012000a7c82 */ /* 0x000fe20008000000 */
[----:B------:R1:W-:Y:S01]  /*1f80*/  UTMALDG.3D.MULTICAST [UR16], [UR14], UR4, desc[UR30] ;  /* 0x00001e100e0073b4 */ /* 0x0003e20008011804 */
[----:B------:R-:W-:-:S04]  /*1f90*/  UIADD3 UR13, UPT, UPT, UR13, 0x1, URZ ;  /* 0x000000010d0d7890 */ /* 0x000fc8000fffe0ff */
[----:B------:R-:W-:Y:S01]  /*1fa0*/  UISETP.NE.AND UP0, UPT, UR13, UR26, UPT ;  /* 0x0000001a0d00728c */ /* 0x000fe2000bf05270 */
[----:B------:R3:W-:Y:S01]  /*1fb0*/  UTMALDG.3D [UR8], [UR22], desc[UR30] ;  /* 0x00001e08160075b4 */ /* 0x0007e20008011000 */
[----:B-1----:R-:W-:-:S07]  /*1fc0*/  UMOV UR4, UR5 ;  /* 0x0000000500047c82 */ /* 0x002fce0008000000 */
[----:B---3--:R-:W-:Y:S05]  /*1fd0*/  BRA.U UP0, `(.L_x_38) ;  /* 0xfffffffd00487547 */ /* 0x008fea000b83ffff */
.L_x_32:
[C---:B------:R-:W-:Y:S01]  /*1fe0*/  LEA R3, R11.reuse, UR6, 0x3 ;  /* 0x000000060b037c11 */ /* 0x040fe2000f8e18ff */
[----:B------:R-:W-:Y:S01]  /*1ff0*/  NOP ;  /* 0x0000000000007918 */ /* 0x000fe20000000000 */
[----:B-1----:R-:W-:Y:S02]  /*2000*/  SHF.L.U32 R0, R10, 0x1f, RZ ;  /* 0x0000001f0a007819 */ /* 0x002fe400000006ff */
[----:B------:R-:W-:Y:S02]  /*2010*/  LEA R4, R11, UR6, 0x4 ;  /* 0x000000060b047c11 */ /* 0x000fe4000f8e20ff */
[----:B--2-4-:R-:W1:Y:S02]  /*2020*/  SYNCS.PHASECHK.TRANS64.TRYWAIT P0, [R3+URZ+0x70], R0 ;  /* 0x00007000030075a7 */ /* 0x014e6400080011ff */
[----:B-1----:R-:W-:Y:S05]  /*2030*/  @!P0 BRA `(.L_x_39) ;  /* 0x00000054004c8947 */ /* 0x002fea0003800000 */
.L_x_124:
[----:B------:R-:W2:Y:S01]  /*2040*/  LDS.128 R4, [R4+0x100] ;  /* 0x0001000004047984 */ /* 0x000ea20000000c00 */
[----:B------:R-:W-:Y:S01]  /*2050*/  UISETP.GE.AND UP0, UPT, UR40, 0x1, UPT ;  /* 0x000000012800788c */ /* 0x000fe2000bf06270 */
[----:B------:R-:W-:Y:S01]  /*2060*/  @!PT LDS RZ, [RZ] ;  /* 0x00000000fffff984 */ /* 0x000fe20000000800 */
[----:B------:R-:W-:Y:S01]  /*2070*/  @!PT LDS RZ, [RZ] ;  /* 0x00000000fffff984 */ /* 0x000fe20000000800 */
[----:B------:R-:W-:Y:S01]  /*2080*/  @!PT LDS RZ, [RZ] ;  /* 0x00000000fffff984 */ /* 0x000fe20000000800 */
[----:B------:R-:W-:Y:S01]  /*2090*/  @!PT LDS RZ, [RZ] ;  /* 0x00000000fffff984 */ /* 0x000fe20000000800 */
[----:B------:R3:W-:Y:S06]  /*20a0*/  MEMBAR.ALL.CTA ;  /* 0x0000000000007992 */ /* 0x0007ec0000008000 */
[----:B---3--:R-:W3:Y:S01]  /*20b0*/  FENCE.VIEW.ASYNC.S ;  /* 0x00000000000073c6 */ /* 0x008ee20000000000 */
[----:B--2---:R-:W-:-:S13]  /*20c0*/  LOP3.LUT P0, RZ, R6, 0x1, RZ, 0xc0, !PT ;  /* 0x0000000106ff7812 */ /* 0x004fda000780c0ff */
[----:B---3--:R-:W-:Y:S01]  /*20d0*/  VOTEU.ANY UP1, P0 ;  /* 0x0000000000ff7886 */ /* 0x008fe20000020100 */
[----:B------:R-:W-:-:S13]  /*20e0*/  PLOP3.LUT P0, PT, PT, PT, UP1, 0x80, 0x8 ;  /* 0x000000000008781c */ /* 0x000fda0003f0f018 */
[----:B-1----:R-:W-:Y:S02]  /*20f0*/  @P0 LOP3.LUT R0, R5, 0xffff, RZ, 0xc0, !PT ;  /* 0x0000ffff05000812 */ /* 0x002fe400078ec0ff */
[----:B------:R-:W-:Y:S02]  /*2100*/  @P0 MOV R2, R4 ;  /* 0x0000000400020202 */ /* 0x000fe40000000f00 */
[----:B------:R-:W-:Y:S01]  /*2110*/  @P0 R2UR UR7, R0 ;  /* 0x00000000000702ca */ /* 0x000fe200000e0000 */
[----:B------:R-:W-:Y:S01]  /*2120*/  VIADD R0, R3, 0x80 ;  /* 0x0000008003007836 */ /* 0x000fe20000000000 */
[----:B------:R-:W-:Y:S02]  /*2130*/  @P0 SHF.R.U32.HI R4, RZ, 0x10, R5 ;  /* 0x00000010ff040819 */ /* 0x000fe40000011605 */
[----:B------:R-:W-:Y:S02]  /*2140*/  @P0 R2UR UR8, R2 ;  /* 0x00000000020802ca */ /* 0x000fe400000e0000 */
[----:B------:R-:W-:-:S02]  /*2150*/  PRMT R0, RZ, 0x654, R0 ;  /* 0x00000654ff007816 */ /* 0x000fc40000000000 */
[----:B------:R-:W-:Y:S02]  /*2160*/  @P0 R2UR UR4, R4 ;  /* 0x00000000040402ca */ /* 0x000fe400000e0000 */
[----:B------:R1:W-:Y:S03]  /*2170*/  SYNCS.ARRIVE.TRANS64.RED.A1T0 RZ, [R0+URZ], RZ ;  /* 0x000000ff00ff79a7 */ /* 0x0003e600081004ff */
[----:B------:R-:W-:-:S04]  /*2180*/  @UP1 UMOV UR27, UR7 ;  /* 0x00000007001b1c82 */ /* 0x000fc80008000000 */
[----:B------:R-:W-:-:S04]  /*2190*/  @UP1 UMOV UR37, UR8 ;  /* 0x0000000800251c82 */ /* 0x000fc80008000000 */
[----:B------:R-:W-:Y:S01]  /*21a0*/  @UP1 UMOV UR36, UR4 ;  /* 0x0000000400241c82 */ /* 0x000fe20008000000 */
[----:B------:R-:W-:Y:S05]  /*21b0*/  BRA.U !UP0, `(.L_x_40) ;  /* 0x0000000108d47547 */ /* 0x000fea000b800000 */
[----:B------:R-:W2:Y:S01]  /*21c0*/  LDCU.128 UR12, c[0x0][0xb10] ;  /* 0x00016200ff0c77ac */ /* 0x000ea20008000c00 */
[----:B------:R-:W3:Y:S01]  /*21d0*/  LDCU UR26, c[0x0][0xb20] ;  /* 0x00016400ff1a77ac */ /* 0x000ee20008000800 */
[----:B------:R-:W4:Y:S01]  /*21e0*/  LDCU UR20, c[0x0][0xb0c] ;  /* 0x00016180ff1477ac */ /* 0x000f220008000800 */
[----:B------:R-:W1:Y:S01]  /*21f0*/  LDCU.64 UR10, c[0x0][0xb28] ;  /* 0x00016500ff0a77ac */ /* 0x000e620008000a00 */
[----:B------:R-:W-:Y:S02]  /*2200*/  UISETP.NE.AND UP3, UPT, UR40, 0x1, UPT ;  /* 0x000000012800788c */ /* 0x000fe4000bf65270 */
[----:B--2---:R-:W-:Y:S02]  /*2210*/  UIMAD.WIDE.U32 UR16, UR38, UR15, URZ ;  /* 0x0000000f261072a5 */ /* 0x004fe4000f8e00ff */
[----:B------:R-:W-:Y:S02]  /*2220*/  UIMAD.WIDE.U32 UR8, UR39, UR12, URZ ;  /* 0x0000000c270872a5 */ /* 0x000fe4000f8e00ff */
[----:B------:R-:W-:-:S02]  /*2230*/  UISETP.NE.AND UP0, UPT, UR14, 0x1, UPT ;  /* 0x000000010e00788c */ /* 0x000fc4000bf05270 */
[----:B------:R-:W-:Y:S01]  /*2240*/  UIMAD.WIDE.U32 UR22, UR27, UR15, URZ ;  /* 0x0000000f1b1672a5 */ /* 0x000fe2000f8e00ff */
[----:B------:R-:W-:Y:S02]  /*2250*/  UMOV UR16, UR17 ;  /* 0x0000001100107c82 */ /* 0x000fe40008000000 */
[----:B------:R-:W-:Y:S01]  /*2260*/  UMOV UR8, UR9 ;  /* 0x0000000900087c82 */ /* 0x000fe20008000000 */
[----:B---3--:R-:W-:Y:S02]  /*2270*/  USHF.R.U32.HI UR16, URZ, UR26, UR16 ;  /* 0x0000001aff107299 */ /* 0x008fe40008011610 */
[----:B----4-:R-:W-:Y:S02]  /*2280*/  UISETP.NE.AND UP2, UPT, UR20, 0x1, UPT ;  /* 0x000000011400788c */ /* 0x010fe4000bf45270 */
[----:B------:R-:W-:Y:S02]  /*2290*/  USHF.R.U32.HI UR8, URZ, UR13, UR8 ;  /* 0x0000000dff087299 */ /* 0x000fe40008011608 */
[----:B------:R-:W-:-:S02]  /*22a0*/  USEL UR7, UR38, UR16, !UP0 ;  /* 0x0000001026077287 */ /* 0x000fc4000c000000 */
[----:B------:R-:W-:Y:S02]  /*22b0*/  USEL UR8, UR39, UR8, !UP2 ;  /* 0x0000000827087287 */ /* 0x000fe4000d000000 */
[----:B-1----:R-:W-:Y:S01]  /*22c0*/  UIMAD.WIDE.U32 UR16, UR7, UR10, URZ ;  /* 0x0000000a071072a5 */ /* 0x002fe2000f8e00ff */
[----:B------:R-:W-:Y:S01]  /*22d0*/  UMOV UR4, UR23 ;  /* 0x0000001700047c82 */ /* 0x000fe20008000000 */
[----:B------:R-:W-:Y:S02]  /*22e0*/  UIMAD.WIDE.U32 UR18, UR37, UR12, URZ ;  /* 0x0000000c251272a5 */ /* 0x000fe4000f8e00ff */
[----:B------:R-:W-:-:S03]  /*22f0*/  UIMAD.WIDE.U32 UR22, UR8, UR10, URZ ;  /* 0x0000000a081672a5 */ /* 0x000fc6000f8e00ff */
[----:B------:R-:W-:Y:S01]  /*2300*/  UMOV UR16, UR17 ;  /* 0x0000001100107c82 */ /* 0x000fe20008000000 */
[----:B------:R-:W-:Y:S02]  /*2310*/  USHF.R.U32.HI UR4, URZ, UR26, UR4 ;  /* 0x0000001aff047299 */ /* 0x000fe40008011604 */
[----:B------:R-:W-:Y:S01]  /*2320*/  @UP3 USHF.R.U32.HI UR7, URZ, UR11, UR16 ;  /* 0x0000000bff073299 */ /* 0x000fe20008011610 */
[----:B------:R-:W-:Y:S01]  /*2330*/  UMOV UR18, UR19 ;  /* 0x0000001300127c82 */ /* 0x000fe20008000000 */
[----:B------:R-:W-:Y:S01]  /*2340*/  UMOV UR22, UR23 ;  /* 0x0000001700167c82 */ /* 0x000fe20008000000 */
[----:B------:R-:W-:Y:S02]  /*2350*/  USHF.R.U32.HI UR13, URZ, UR13, UR18 ;  /* 0x0000000dff0d7299 */ /* 0x000fe40008011612 */
[----:B------:R-:W-:Y:S02]  /*2360*/  USEL UR4, UR27, UR4, !UP0 ;  /* 0x000000041b047287 */ /* 0x000fe4000c000000 */
[----:B------:R-:W-:-:S02]  /*2370*/  @UP3 USHF.R.U32.HI UR8, URZ, UR11, UR22 ;  /* 0x0000000bff083299 */ /* 0x000fc40008011616 */
[----:B------:R-:W-:Y:S02]  /*2380*/  UIMAD UR9, UR40, UR7, URZ ;  /* 0x00000007280972a4 */ /* 0x000fe4000f8e02ff */
[----:B------:R-:W-:Y:S02]  /*2390*/  USEL UR7, UR37, UR13, !UP2 ;  /* 0x0000000d25077287 */ /* 0x000fe4000d000000 */
[----:B------:R-:W-:Y:S02]  /*23a0*/  UIMAD UR12, UR40, UR8, URZ ;  /* 0x00000008280c72a4 */ /* 0x000fe4000f8e02ff */
[----:B------:R-:W-:Y:S02]  /*23b0*/  UISETP.GE.AND UP0, UPT, UR4, UR9, UPT ;  /* 0x000000090400728c */ /* 0x000fe4000bf06270 */
[----:B------:R-:W-:Y:S02]  /*23c0*/  UIMAD.WIDE.U32 UR16, UR4, UR10, URZ ;  /* 0x0000000a041072a5 */ /* 0x000fe4000f8e00ff */
[----:B------:R-:W-:-:S02]  /*23d0*/  UISETP.GE.OR UP0, UPT, UR7, UR12, UP0 ;  /* 0x0000000c0700728c */ /* 0x000fc40008706670 */
        /* <DEDUP_REMOVED lines=19> */
.L_x_40:
[----:B------:R-:W2:Y:S02]  /*2510*/  LDCU UR4, c[0x0][0xb30] ;  /* 0x00016600ff0477ac */ /* 0x000ea40008000800 */
[----:B--2---:R-:W-:-:S09]  /*2520*/  UISETP.NE.AND UP0, UPT, UR4, 0x1, UPT ;  /* 0x000000010400788c */ /* 0x004fd2000bf05270 */
[----:B------:R-:W-:Y:S05]  /*2530*/  BRA.U UP0, `(.L_x_41) ;  /* 0x0000000100447547 */ /* 0x000fea000b800000 */
[----:B------:R-:W2:Y:S01]  /*2540*/  LDCU.128 UR12, c[0x0][0xb10] ;  /* 0x00016200ff0c77ac */ /* 0x000ea20008000c00 */
[----:B------:R-:W3:Y:S01]  /*2550*/  LDCU UR16, c[0x0][0xb0c] ;  /* 0x00016180ff1077ac */ /* 0x000ee20008000800 */
[----:B------:R-:W4:Y:S01]  /*2560*/  LDCU UR17, c[0x0][0xb20] ;  /* 0x00016400ff1177ac */ /* 0x000f220008000800 */
[----:B--2---:R-:W-:Y:S02]  /*2570*/  UIMAD.WIDE.U32 UR10, UR37, UR12, URZ ;  /* 0x0000000c250a72a5 */ /* 0x004fe4000f8e00ff */
[----:B------:R-:W-:Y:S02]  /*2580*/  UIMAD.WIDE.U32 UR8, UR27, UR15, URZ ;  /* 0x0000000f1b0872a5 */ /* 0x000fe4000f8e00ff */
[----:B---3--:R-:W-:Y:S02]  /*2590*/  UISETP.NE.AND UP2, UPT, UR16, 0x1, UPT ;  /* 0x000000011000788c */ /* 0x008fe4000bf45270 */
[----:B------:R-:W-:Y:S01]  /*25a0*/  UISETP.NE.AND UP0, UPT, UR14, 0x1, UPT ;  /* 0x000000010e00788c */ /* 0x000fe2000bf05270 */
[----:B------:R-:W-:-:S02]  /*25b0*/  UMOV UR7, UR11 ;  /* 0x0000000b00077c82 */ /* 0x000fc40008000000 */
[----:B------:R-:W-:Y:S01]  /*25c0*/  UMOV UR4, UR9 ;  /* 0x0000000900047c82 */ /* 0x000fe20008000000 */
[----:B------:R-:W-:Y:S02]  /*25d0*/  USHF.R.U32.HI UR7, URZ, UR13, UR7 ;  /* 0x0000000dff077299 */ /* 0x000fe40008011607 */
[----:B----4-:R-:W-:Y:S02]  /*25e0*/  USHF.R.U32.HI UR4, URZ, UR17, UR4 ;  /* 0x00000011ff047299 */ /* 0x010fe40008011604 */
[----:B------:R-:W-:Y:S02]  /*25f0*/  USEL UR7, UR37, UR7, !UP2 ;  /* 0x0000000725077287 */ /* 0x000fe4000d000000 */
[----:B------:R-:W-:-:S04]  /*2600*/  USEL UR4, UR27, UR4, !UP0 ;  /* 0x000000041b047287 */ /* 0x000fc8000c000000 */
[----:B------:R-:W-:Y:S02]  /*2610*/  UIADD3 UR8, UPT, UPT, UR7, -UR4, URZ ;  /* 0x8000000407087290 */ /* 0x000fe4000fffe0ff */
[----:B------:R-:W-:Y:S02]  /*2620*/  UIADD3 UR4, UPT, UPT, -UR7, UR4, URZ ;  /* 0x0000000407047290 */ /* 0x000fe4000fffe1ff */
[----:B------:R-:W-:Y:S02]  /*2630*/  UIMAD UR27, UR8, UR14, UR27 ;  /* 0x0000000e081b72a4 */ /* 0x000fe4000f8e021b */
[----:B------:R-:W-:-:S12]  /*2640*/  UIMAD UR37, UR4, UR16, UR37 ;  /* 0x00000010042572a4 */ /* 0x000fd8000f8e0225 */
.L_x_41:
[----:B------:R-:W-:Y:S01]  /*2650*/  VIADD R11, R11, 0x1 ;  /* 0x000000010b0b7836 */ /* 0x000fe20000000000 */
[----:B------:R-:W-:Y:S02]  /*2660*/  R2UR UR7, R48 ;  /* 0x00000000300772ca */ /* 0x000fe400000e0000 */
[----:B------:R-:W-:Y:S02]  /*2670*/  R2UR UR4, R47 ;  /* 0x000000002f0472ca */ /* 0x000fe400000e0000 */
[C---:B------:R-:W-:Y:S02]  /*2680*/  ISETP.NE.AND P0, PT, R11.reuse, 0x2, PT ;  /* 0x000000020b00780c */ /* 0x040fe40003f05270 */
[----:B------:R-:W-:Y:S02]  /*2690*/  PLOP3.LUT P1, PT, PT, PT, PT, 0x80, 0x8 ;  /* 0x000000000008781c */ /* 0x000fe40003f2f070 */
[----:B-1----:R-:W-:Y:S02]  /*26a0*/  SEL R0, RZ, 0x1, P0 ;  /* 0x00000001ff007807 */ /* 0x002fe40000000000 */
[----:B------:R-:W-:-:S02]  /*26b0*/  SEL R11, R11, RZ, P0 ;  /* 0x000000ff0b0b7207 */ /* 0x000fc40000000000 */
[----:B------:R-:W-:Y:S01]  /*26c0*/  LOP3.LUT R10, R10, R0, RZ, 0x3c, !PT ;  /* 0x000000000a0a7212 */ /* 0x000fe200078e3cff */
[----:B------:R-:W-:Y:S02]  /*26d0*/  UIADD3 UR26, UPT, UPT, UR37, UR7, URZ ;  /* 0x00000007251a7290 */ /* 0x000fe4000fffe0ff */
[----:B------:R-:W-:Y:S01]  /*26e0*/  UIADD3 UR30, UPT, UPT, UR27, UR4, URZ ;  /* 0x000000041b1e7290 */ /* 0x000fe2000fffe0ff */
[----:B------:R-:W-:Y:S11]  /*26f0*/  BRA.U UP1, `(.L_x_42) ;  /* 0xfffffff1013c7547 */ /* 0x000ff6000b83ffff */
[----:B------:R-:W-:Y:S01]  /*2700*/  UIADD3 UR6, UPT, UPT, UR6, 0x18, URZ ;  /* 0x0000001806067890 */ /* 0x000fe2000fffe0ff */
[----:B------:R-:W-:-:S03]  /*2710*/  SHF.L.U32 R2, R12, 0x1f, RZ ;  /* 0x0000001f0c027819 */ /* 0x000fc600000006ff */
[----:B------:R-:W-:-:S09]  /*2720*/  ULEA UR4, UR5, UR6, 0x3 ;  /* 0x0000000605047291 */ /* 0x000fd2000f8e18ff */
[----:B------:R-:W1:Y:S02]  /*2730*/  SYNCS.PHASECHK.TRANS64.TRYWAIT P0, [UR4], R2 ;  /* 0x00000002ff0075a7 */ /* 0x000e640008001104 */
[----:B-1----:R-:W-:Y:S05]  /*2740*/  @!P0 BRA `(.L_x_43) ;  /* 0x0000004c009c8947 */ /* 0x002fea0003800000 */
.L_x_126:
[----:B------:R-:W-:-:S04]  /*2750*/  UIADD3 UR4, UPT, UPT, UR5, 0x1, URZ ;  /* 0x0000000105047890 */ /* 0x000fc8000fffe0ff */
[----:B------:R-:W-:-:S04]  /*2760*/  UISETP.NE.AND UP0, UPT, UR4, 0x3, UPT ;  /* 0x000000030400788c */ /* 0x000fc8000bf05270 */
[----:B------:R-:W-:Y:S02]  /*2770*/  USEL UR7, URZ, 0x1, UP0 ;  /* 0x00000001ff077887 */ /* 0x000fe40008000000 */
[----:B------:R-:W-:-:S04]  /*2780*/  USEL UR4, UR4, URZ, UP0 ;  /* 0x000000ff04047287 */ /* 0x000fc80008000000 */
[----:B------:R-:W-:Y:S01]  /*2790*/  ULEA UR5, UR4, UR6, 0x3 ;  /* 0x0000000604057291 */ /* 0x000fe2000f8e18ff */
[----:B------:R-:W-:-:S04]  /*27a0*/  LOP3.LUT R12, R12, UR7, RZ, 0x3c, !PT ;  /* 0x000000070c0c7c12 */ /* 0x000fc8000f8e3cff */
[----:B-1----:R-:W-:-:S04]  /*27b0*/  SHF.L.U32 R2, R12, 0x1f, RZ ;  /* 0x0000001f0c027819 */ /* 0x002fc800000006ff */
[----:B------:R-:W1:Y:S02]  /*27c0*/  SYNCS.PHASECHK.TRANS64.TRYWAIT P0, [UR5], R2 ;  /* 0x00000002ff0075a7 */ /* 0x000e640008001105 */
[----:B-1----:R-:W-:Y:S05]  /*27d0*/  @!P0 BRA `(.L_x_44) ;  /* 0x0000004c00908947 */ /* 0x002fea0003800000 */
.L_x_128:
[----:B------:R-:W-:-:S04]  /*27e0*/  UIADD3 UR4, UPT, UPT, UR4, 0x1, URZ ;  /* 0x0000000104047890 */ /* 0x000fc8000fffe0ff */
[----:B------:R-:W-:-:S04]  /*27f0*/  UISETP.NE.AND UP0, UPT, UR4, 0x3, UPT ;  /* 0x000000030400788c */ /* 0x000fc8000bf05270 */
[----:B------:R-:W-:Y:S02]  /*2800*/  USEL UR5, URZ, 0x1, UP0 ;  /* 0x00000001ff057887 */ /* 0x000fe40008000000 */
[----:B------:R-:W-:-:S04]  /*2810*/  USEL UR4, UR4, URZ, UP0 ;  /* 0x000000ff04047287 */ /* 0x000fc80008000000 */
[----:B------:R-:W-:Y:S01]  /*2820*/  ULEA UR4, UR4, UR6, 0x3 ;  /* 0x0000000604047291 */ /* 0x000fe2000f8e18ff */
[----:B-1----:R-:W-:-:S04]  /*2830*/  LOP3.LUT R2, R12, UR5, RZ, 0x3c, !PT ;  /* 0x000000050c027c12 */ /* 0x002fc8000f8e3cff */
[----:B------:R-:W-:Y:S01]  /*2840*/  SHF.L.U32 R2, R2, 0x1f, RZ ;  /* 0x0000001f02027819 */ /* 0x000fe200000006ff */
[----:B------:R-:W-:-:S07]  /*2850*/  IMAD.U32 R0, RZ, RZ, UR4 ;  /* 0x00000004ff007e24 */ /* 0x000fce000f8e00ff */
.L_x_45:
[----:B-1----:R1:W2:Y:S02]  /*2860*/  SYNCS.PHASECHK.TRANS64.TRYWAIT P0, [R0+URZ], R2 ;  /* 0x00000002000075a7 */ /* 0x0022a400080011ff */
[----:B--2---:R-:W-:Y:S05]  /*2870*/  @!P0 NANOSLEEP.SYNCS 0x989680 ;  /* 0x009896800000895d */ /* 0x004fea0003900000 */
[----:B------:R-:W2:Y:S02]  /*2880*/  @!P0 SYNCS.PHASECHK.TRANS64 P0, [R0+URZ], R2 ;  /* 0x00000002000085a7 */ /* 0x000ea400080010ff */
[----:B--2---:R-:W-:Y:S05]  /*2890*/  @P0 EXIT ;  /* 0x000000000000094d */ /* 0x004fea0003800000 */
[----:B------:R-:W-:Y:S05]  /*28a0*/  BRA `(.L_x_45) ;  /* 0xfffffffc00ec7947 */ /* 0x000fea000383ffff */
.L_x_22:
[----:B------:R-:W-:-:S04]  /*28b0*/  UISETP.NE.AND UP0, UPT, UR54, URZ, UPT ;  /* 0x000000ff3600728c */ /* 0x000fc8000bf05270 */
[----:B------:R-:W-:-:S09]  /*28c0*/  UISETP.NE.OR UP0, UPT, UR22, 0x1, UP0 ;  /* 0x000000011600788c */ /* 0x000fd20008705670 */
[----:B------:R-:W-:Y:S05]  /*28d0*/  BRA.U UP0, `(.L_x_46) ;  /* 0x0000000500487547 */ /* 0x000fea000b800000 */
[----:B------:R-:W-:Y:S01]  /*28e0*/  ISETP.GE.U32.AND P2, PT, R0, 0x2, PT ;  /* 0x000000020000780c */ /* 0x000fe20003f46070 */
[----:B------:R-:W-:Y:S01]  /*28f0*/  IMAD.MOV.U32 R12, RZ, RZ, 0x1 ;  /* 0x00000001ff0c7424 */ /* 0x000fe200078e00ff */
[----:B------:R-:W-:Y:S02]  /*2900*/  CS2R R10, SRZ ;  /* 0x00000000000a7805 */ /* 0x000fe4000001ff00 */
[----:B------:R-:W-:Y:S01]  /*2910*/  CS2R R8, SRZ ;  /* 0x0000000000087805 */ /* 0x000fe2000001ff00 */
[----:B------:R-:W-:Y:S01]  /*2920*/  UMOV UR6, 0x400 ;  /* 0x0000040000067882 */ /* 0x000fe20000000000 */
[----:B------:R-:W-:Y:S01]  /*2930*/  UMOV UR5, URZ ;  /* 0x000000ff00057c82 */ /* 0x000fe20008000000 */
[----:B------:R-:W-:-:S12]  /*2940*/  ULEA UR6, UR54, UR6, 0x18 ;  /* 0x0000000636067291 */ /* 0x000fd8000f8ec0ff */
.L_x_50:
[----:B------:R-:W-:Y:S02]  /*2950*/  LEA R2, R8, UR6, 0x3 ;  /* 0x0000000608027c11 */ /* 0x000fe4000f8e18ff */
[----:B------:R-:W-:-:S03]  /*2960*/  SHF.L.U32 R4, R9, 0x1f, RZ ;  /* 0x0000001f09047819 */ /* 0x000fc600000006ff */
[----:B------:R-:W-:Y:S01]  /*2970*/  VIADD R5, R2, 0xe0 ;  /* 0x000000e002057836 */ /* 0x000fe20000000000 */
[----:B------:R-:W1:Y:S02]  /*2980*/  SYNCS.PHASECHK.TRANS64.TRYWAIT P0, [R2+URZ+0xd0], R4 ;  /* 0x0000d004020075a7 */ /* 0x000e6400080011ff */
[----:B-1----:R-:W-:Y:S05]  /*2990*/  @!P0 BRA `(.L_x_47) ;  /* 0x0000004c00388947 */ /* 0x002fea0003800000 */
.L_x_129:
[----:B------:R-:W-:Y:S01]  /*29a0*/  ULEA UR4, UR5, UR6, 0x3 ;  /* 0x0000000605047291 */ /* 0x000fe2000f8e18ff */
[----:B-1----:R-:W-:Y:S01]  /*29b0*/  PRMT R2, RZ, 0x654, R5 ;  /* 0x00000654ff027816 */ /* 0x002fe20000000005 */
[----:B------:R-:W-:Y:S01]  /*29c0*/  @!P2 IMAD.MOV.U32 R4, RZ, RZ, 0x10 ;  /* 0x00000010ff04a424 */ /* 0x000fe200078e00ff */
[----:B------:R-:W-:Y:S01]  /*29d0*/  SHF.L.U32 R5, R12, 0x1f, RZ ;  /* 0x0000001f0c057819 */ /* 0x000fe200000006ff */
[----:B------:R-:W-:Y:S01]  /*29e0*/  UIADD3 UR7, UPT, UPT, UR4, 0x70, URZ ;  /* 0x0000007004077890 */ /* 0x000fe2000fffe0ff */
[----:B------:R1:W-:Y:S05]  /*29f0*/  SYNCS.ARRIVE.TRANS64.RED.A1T0 RZ, [R2+URZ], RZ ;  /* 0x000000ff02ff79a7 */ /* 0x0003ea00081004ff */
[----:B------:R-:W-:Y:S01]  /*2a00*/  IMAD.U32 R6, RZ, RZ, UR7 ;  /* 0x00000007ff067e24 */ /* 0x000fe2000f8e00ff */
[----:B------:R-:W2:Y:S04]  /*2a10*/  SYNCS.PHASECHK.TRANS64.TRYWAIT P0, [UR4+0x80], R5 ;  /* 0x00008005ff0075a7 */ /* 0x000ea80008001104 */
[----:B------:R-:W-:Y:S01]  /*2a20*/  PRMT R6, R0, 0x654, R6 ;  /* 0x0000065400067816 */ /* 0x000fe20000000006 */
[----:B-12---:R-:W-:Y:S06]  /*2a30*/  @!P0 BRA `(.L_x_48) ;  /* 0x0000004c00248947 */ /* 0x006fec0003800000 */
.L_x_131:
[----:B------:R-:W-:Y:S01]  /*2a40*/  ULEA UR8, UR5, UR6, 0x4 ;  /* 0x0000000605087291 */ /* 0x000fe2000f8e20ff */
[----:B------:R-:W-:Y:S01]  /*2a50*/  SEL R3, R6, R3, !P2 ;  /* 0x0000000306037207 */ /* 0x000fe20005000000 */
[----:B------:R-:W-:Y:S01]  /*2a60*/  UIADD3 UR9, UPT, UPT, UR4, 0x70, URZ ;  /* 0x0000007004097890 */ /* 0x000fe2000fffe0ff */
[----:B-1----:R-:W-:Y:S01]  /*2a70*/  LEA R2, R11, UR6, 0x3 ;  /* 0x000000060b027c11 */ /* 0x002fe2000f8e18ff */
[----:B------:R-:W-:Y:S01]  /*2a80*/  UIADD3 UR8, UPT, UPT, UR8, 0x100, URZ ;  /* 0x0000010008087890 */ /* 0x000fe2000fffe0ff */
[----:B------:R1:W-:Y:S01]  /*2a90*/  @!P2 SYNCS.ARRIVE.TRANS64.RED RZ, [R3+URZ], R4 ;  /* 0x0000000403ffa9a7 */ /* 0x0003e200080004ff */
[----:B------:R-:W-:Y:S01]  /*2aa0*/  UIADD3 UR4, UPT, UPT, UR5, 0x1, URZ ;  /* 0x0000000105047890 */ /* 0x000fe2000fffe0ff */
[----:B------:R-:W-:-:S03]  /*2ab0*/  VIADD R8, R8, 0x1 ;  /* 0x0000000108087836 */ /* 0x000fc60000000000 */
[----:B------:R-:W-:Y:S02]  /*2ac0*/  UISETP.NE.AND UP0, UPT, UR4, 0x2, UPT ;  /* 0x000000020400788c */ /* 0x000fe4000bf05270 */
[----:B------:R-:W-:Y:S01]  /*2ad0*/  ISETP.NE.AND P0, PT, R8, 0x2, PT ;  /* 0x000000020800780c */ /* 0x000fe20003f05270 */
[----:B------:R-:W-:Y:S06]  /*2ae0*/  UGETNEXTWORKID.BROADCAST [UR8], [UR9] ;  /* 0x00000000080073ca */ /* 0x000fec0008000100 */
[----:B------:R-:W-:Y:S02]  /*2af0*/  USEL UR7, URZ, 0x1, UP0 ;  /* 0x00000001ff077887 */ /* 0x000fe40008000000 */
[----:B------:R-:W-:-:S04]  /*2b00*/  USEL UR5, UR4, URZ, UP0 ;  /* 0x000000ff04057287 */ /* 0x000fc80008000000 */
[----:B------:R-:W-:Y:S02]  /*2b10*/  LOP3.LUT R12, R12, UR7, RZ, 0x3c, !PT ;  /* 0x000000070c0c7c12 */ /* 0x000fe4000f8e3cff */
[----:B-1----:R-:W-:-:S04]  /*2b20*/  SHF.L.U32 R4, R10, 0x1f, RZ ;  /* 0x0000001f0a047819 */ /* 0x002fc800000006ff */
[----:B------:R-:W1:Y:S02]  /*2b30*/  SYNCS.PHASECHK.TRANS64.TRYWAIT P1, [R2+URZ+0x70], R4 ;  /* 0x00007004020075a7 */ /* 0x000e6400080211ff */
[----:B-1----:R-:W-:Y:S05]  /*2b40*/  @!P1 BRA `(.L_x_49) ;  /* 0x0000004800f89947 */ /* 0x002fea0003800000 */
.L_x_132:
[C---:B-1----:R-:W-:Y:S01]  /*2b50*/  LEA R4, R11.reuse, UR6, 0x4 ;  /* 0x000000060b047c11 */ /* 0x042fe2000f8e20ff */
[----:B------:R-:W-:Y:S01]  /*2b60*/  VIADD R2, R2, 0x80 ;  /* 0x0000008002027836 */ /* 0x000fe20000000000 */
[----:B------:R-:W-:Y:S01]  /*2b70*/  SEL R8, R8, RZ, P0 ;  /* 0x000000ff08087207 */ /* 0x000fe20000000000 */
[----:B------:R-:W-:-:S03]  /*2b80*/  VIADD R11, R11, 0x1 ;  /* 0x000000010b0b7836 */ /* 0x000fc60000000000 */
[----:B------:R-:W1:Y:S01]  /*2b90*/  LDS.128 R4, [R4+0x100] ;  /* 0x0001000004047984 */ /* 0x000e620000000c00 */
[----:B------:R-:W-:Y:S02]  /*2ba0*/  PRMT R2, RZ, 0x654, R2 ;  /* 0x00000654ff027816 */ /* 0x000fe40000000002 */
[C---:B------:R-:W-:Y:S01]  /*2bb0*/  ISETP.NE.AND P1, PT, R11.reuse, 0x2, PT ;  /* 0x000000020b00780c */ /* 0x040fe20003f25270 */
[----:B------:R-:W-:Y:S01]  /*2bc0*/  @!PT LDS RZ, [RZ] ;  /* 0x00000000fffff984 */ /* 0x000fe20000000800 */
[----:B------:R-:W-:Y:S01]  /*2bd0*/  @!PT LDS RZ, [RZ] ;  /* 0x00000000fffff984 */ /* 0x000fe20000000800 */
[----:B------:R-:W-:Y:S01]  /*2be0*/  @!PT LDS RZ, [RZ] ;  /* 0x00000000fffff984 */ /* 0x000fe20000000800 */
[----:B------:R-:W-:Y:S01]  /*2bf0*/  @!PT LDS RZ, [RZ] ;  /* 0x00000000fffff984 */ /* 0x000fe20000000800 */
[----:B------:R2:W-:Y:S06]  /*2c00*/  MEMBAR.ALL.CTA ;  /* 0x0000000000007992 */ /* 0x0005ec0000008000 */
[----:B--2---:R-:W2:Y:S01]  /*2c10*/  FENCE.VIEW.ASYNC.S ;  /* 0x00000000000073c6 */ /* 0x004ea20000000000 */
[----:B------:R-:W-:Y:S01]  /*2c20*/  SEL R11, R11, RZ, P1 ;  /* 0x000000ff0b0b7207 */ /* 0x000fe20000800000 */
[----:B--2---:R2:W-:Y:S01]  /*2c30*/  SYNCS.ARRIVE.TRANS64.RED.A1T0 RZ, [R2+URZ], RZ ;  /* 0x000000ff02ff79a7 */ /* 0x0045e200081004ff */
[----:B-1----:R-:W-:-:S02]  /*2c40*/  LOP3.LUT P3, RZ, R6, 0x1, RZ, 0xc0, !PT ;  /* 0x0000000106ff7812 */ /* 0x002fc4000786c0ff */
[----:B------:R-:W-:-:S04]  /*2c50*/  SEL R4, RZ, 0x1, P1 ;  /* 0x00000001ff047807 */ /* 0x000fc80000800000 */
[----:B------:R-:W-:Y:S02]  /*2c60*/  LOP3.LUT R10, R10, R4, RZ, 0x3c, !PT ;  /* 0x000000040a0a7212 */ /* 0x000fe400078e3cff */
[----:B--2---:R-:W-:-:S04]  /*2c70*/  SEL R2, RZ, 0x1, P0 ;  /* 0x00000001ff027807 */ /* 0x004fc80000000000 */
[----:B------:R-:W-:Y:S01]  /*2c80*/  LOP3.LUT R9, R9, R2, RZ, 0x3c, !PT ;  /* 0x0000000209097212 */ /* 0x000fe200078e3cff */
[----:B------:R-:W-:Y:S06]  /*2c90*/  @P3 BRA `(.L_x_50) ;  /* 0xfffffffc002c3947 */ /* 0x000fec000383ffff */
[----:B------:R-:W-:Y:S01]  /*2ca0*/  ULEA UR4, UR5, UR6, 0x3 ;  /* 0x0000000605047291 */ /* 0x000fe2000f8e18ff */
[----:B------:R-:W-:-:S08]  /*2cb0*/  SHF.L.U32 R2, R12, 0x1f, RZ ;  /* 0x0000001f0c027819 */ /* 0x000fd000000006ff */
[----:B------:R-:W1:Y:S02]  /*2cc0*/  SYNCS.PHASECHK.TRANS64 P0, [UR4+0x80], R2 ;  /* 0x00008002ff0075a7 */ /* 0x000e640008001004 */
[----:B-1----:R-:W-:Y:S05]  /*2cd0*/  @P0 BRA `(.L_x_51) ;  /* 0x0000000000080947 */ /* 0x002fea0003800000 */
[----:B------:R-:W1:Y:S02]  /*2ce0*/  SYNCS.PHASECHK.TRANS64.TRYWAIT P0, [UR4+0x80], R2 ;  /* 0x00008002ff0075a7 */ /* 0x000e640008001104 */
[----:B-1----:R-:W-:Y:S05]  /*2cf0*/  @!P0 BRA `(.L_x_52) ;  /* 0x0000004800a08947 */ /* 0x002fea0003800000 */
.L_x_51:
[----:B------:R-:W-:-:S04]  /*2d00*/  UIADD3 UR7, UPT, UPT, UR5, 0x1, URZ ;  /* 0x0000000105077890 */ /* 0x000fc8000fffe0ff */
[----:B------:R-:W-:-:S04]  /*2d10*/  UISETP.NE.AND UP0, UPT, UR7, 0x2, UPT ;  /* 0x000000020700788c */ /* 0x000fc8000bf05270 */
[----:B------:R-:W-:Y:S02]  /*2d20*/  USEL UR8, URZ, 0x1, UP0 ;  /* 0x00000001ff087887 */ /* 0x000fe40008000000 */
[----:B------:R-:W-:-:S04]  /*2d30*/  USEL UR7, UR7, URZ, UP0 ;  /* 0x000000ff07077287 */ /* 0x000fc80008000000 */
[----:B------:R-:W-:Y:S01]  /*2d40*/  ULEA UR7, UR7, UR6, 0x3 ;  /* 0x0000000607077291 */ /* 0x000fe2000f8e18ff */
[----:B-1----:R-:W-:-:S04]  /*2d50*/  LOP3.LUT R2, R12, UR8, RZ, 0x3c, !PT ;  /* 0x000000080c027c12 */ /* 0x002fc8000f8e3cff */
[----:B------:R-:W-:-:S04]  /*2d60*/  SHF.L.U32 R0, R2, 0x1f, RZ ;  /* 0x0000001f02007819 */ /* 0x000fc800000006ff */
[----:B------:R-:W1:Y:S02]  /*2d70*/  SYNCS.PHASECHK.TRANS64 P0, [UR7+0x80], R0 ;  /* 0x00008000ff0075a7 */ /* 0x000e640008001007 */
[----:B-1----:R-:W-:Y:S05]  /*2d80*/  @P0 EXIT ;  /* 0x000000000000094d */ /* 0x002fea0003800000 */
[----:B------:R-:W-:Y:S02]  /*2d90*/  SHF.L.U32 R2, R2, 0x1f, RZ ;  /* 0x0000001f02027819 */ /* 0x000fe400000006ff */
[----:B------:R-:W-:-:S07]  /*2da0*/  MOV R0, UR7 ;  /* 0x0000000700007c02 */ /* 0x000fce0008000f00 */
.L_x_53:
[----:B-1----:R1:W2:Y:S02]  /*2db0*/  SYNCS.PHASECHK.TRANS64.TRYWAIT P0, [R0+URZ+0x80], R2 ;  /* 0x00008002000075a7 */ /* 0x0022a400080011ff */
[----:B--2---:R-:W-:Y:S05]  /*2dc0*/  @!P0 NANOSLEEP.SYNCS 0x989680 ;  /* 0x009896800000895d */ /* 0x004fea0003900000 */
[----:B------:R-:W2:Y:S02]  /*2dd0*/  @!P0 SYNCS.PHASECHK.TRANS64 P0, [R0+URZ+0x80], R2 ;  /* 0x00008002000085a7 */ /* 0x000ea400080010ff */
[----:B--2---:R-:W-:Y:S05]  /*2de0*/  @P0 EXIT ;  /* 0x000000000000094d */ /* 0x004fea0003800000 */
[----:B------:R-:W-:Y:S05]  /*2df0*/  BRA `(.L_x_53) ;  /* 0xfffffffc00ec7947 */ /* 0x000fea000383ffff */
.L_x_46:
[----:B------:R-:W-:Y:S05]  /*2e00*/  BRA.U UP4, `(.L_x_54) ;  /* 0x0000000d04d47547 */ /* 0x000fea000b800000 */
[----:B------:R-:W-:Y:S01]  /*2e10*/  UMOV UR4, 0x40 ;  /* 0x0000004000047882 */ /* 0x000fe20000000000 */
[----:B------:R-:W-:Y:S01]  /*2e20*/  NOP ;  /* 0x0000000000007918 */ /* 0x000fe20000000000 */
[----:B------:R-:W-:Y:S01]  /*2e30*/  ULEA UR5, UR54, UR4, 0x18 ;  /* 0x0000000436057291 */ /* 0x000fe2000f8ec0ff */
[----:B------:R-:W-:Y:S02]  /*2e40*/  UMOV UR6, 0x400 ;  /* 0x0000040000067882 */ /* 0x000fe40000000000 */
[----:B------:R-:W-:-:S06]  /*2e50*/  ULEA UR6, UR54, UR6, 0x18 ;  /* 0x0000000636067291 */ /* 0x000fcc000f8ec0ff */
[----:B------:R-:W1:Y:S02]  /*2e60*/  LDS.U8 R0, [UR5+0x1c] ;  /* 0x00001c05ff007984 */ /* 0x000e640008000000 */
[----:B-1----:R-:W-:-:S13]  /*2e70*/  ISETP.NE.AND P0, PT, R0, RZ, PT ;  /* 0x000000ff0000720c */ /* 0x002fda0003f05270 */
[----:B------:R-:W-:Y:S05]  /*2e80*/  @P0 BRA `(.L_x_55) ;  /* 0x0000000000580947 */ /* 0x000fea0003800000 */
[----:B------:R-:W-:-:S13]  /*2e90*/  ELECT P0, URZ, PT ;  /* 0x0000000000ff782f */ /* 0x000fda0003800000 */
[----:B------:R-:W-:Y:S05]  /*2ea0*/  @!P0 BRA `(.L_x_56) ;  /* 0x0000000000608947 */ /* 0x000fea0003800000 */
[----:B------:R-:W-:Y:S01]  /*2eb0*/  UMOV UR4, 0x10 ;  /* 0x0000001000047882 */ /* 0x000fe20000000000 */
[----:B------:R-:W-:Y:S01]  /*2ec0*/  HFMA2 R0, -RZ, RZ, 0, 5.9604644775390625e-08 ;  /* 0x00000001ff007431 */ /* 0x000fe200000001ff */
[----:B------:R-:W-:-:S03]  /*2ed0*/  MOV R3, 0xffff ;  /* 0x0000ffff00037802 */ /* 0x000fc60000000f00 */
[----:B------:R-:W-:Y:S04]  /*2ee0*/  DEPBAR.LE SB1, 0x36 ;  /* 0x00009d800000791a */ /* 0x000fe80000000000 */
[----:B------:R-:W1:Y:S02]  /*2ef0*/  UTCATOMSWS.FIND_AND_SET.ALIGN UP0, UR4, UR4 ;  /* 0x00000004000475e3 */ /* 0x000e640008000800 */
[----:B-1----:R-:W-:Y:S01]  /*2f00*/  MOV R4, UR4 ;  /* 0x0000000400047c02 */ /* 0x002fe20008000f00 */
[----:B------:R-:W-:Y:S06]  /*2f10*/  BRA.U UP0, `(.L_x_57) ;  /* 0x0000000100187547 */ /* 0x000fec000b800000 */
.L_x_58:
[----:B------:R-:W-:Y:S05]  /*2f20*/  NANOSLEEP 0x64 ;  /* 0x000000640000795d */ /* 0x000fea0003800000 */
[----:B------:R-:W-:-:S05]  /*2f30*/  UMOV UR4, 0x10 ;  /* 0x0000001000047882 */ /* 0x000fca0000000000 */
[----:B------:R-:W-:Y:S04]  /*2f40*/  DEPBAR.LE SB1, 0x36 ;  /* 0x00009d800000791a */ /* 0x000fe80000000000 */
[----:B------:R-:W1:Y:S02]  /*2f50*/  UTCATOMSWS.FIND_AND_SET.ALIGN UP0, UR4, UR4 ;  /* 0x00000004000475e3 */ /* 0x000e640008000800 */
[----:B-1----:R-:W-:Y:S01]  /*2f60*/  MOV R4, UR4 ;  /* 0x0000000400047c02 */ /* 0x002fe20008000f00 */
[----:B------:R-:W-:Y:S05]  /*2f70*/  BRA.U !UP0, `(.L_x_58) ;  /* 0xfffffffd08e87547 */ /* 0x000fea000b83ffff */
.L_x_57:
[-C--:B------:R-:W-:Y:S02]  /*2f80*/  SHF.L.U32 R3, R3, R4.reuse, RZ ;  /* 0x0000000403037219 */ /* 0x080fe400000006ff */
[----:B------:R-:W-:Y:S01]  /*2f90*/  SHF.L.U32 R0, R0, R4, RZ ;  /* 0x0000000400007219 */ /* 0x000fe200000006ff */
[----:B------:R-:W-:Y:S02]  /*2fa0*/  IMAD.SHL.U32 R4, R4, 0x20, RZ ;  /* 0x0000002004047824 */ /* 0x000fe400078e00ff */
[----:B------:R1:W-:Y:S04]  /*2fb0*/  ATOMS.OR RZ, [UR5+0x14], R3 ;  /* 0x00001403ffff798c */ /* 0x0003e8000b000005 */
[----:B------:R1:W-:Y:S04]  /*2fc0*/  ATOMS.OR RZ, [UR5+0x18], R0 ;  /* 0x00001800ffff798c */ /* 0x0003e8000b000005 */
[----:B------:R1:W-:Y:S01]  /*2fd0*/  STS [UR6+0x120], R4 ;  /* 0x00012004ff007988 */ /* 0x0003e20008000806 */
[----:B------:R-:W-:Y:S05]  /*2fe0*/  BRA `(.L_x_56) ;  /* 0x0000000000107947 */ /* 0x000fea0003800000 */
.L_x_55:
[----:B------:R-:W-:Y:S02]  /*2ff0*/  MOV R0, 0xffffffff ;  /* 0xffffffff00007802 */ /* 0x000fe40000000f00 */
[----:B------:R-:W-:-:S03]  /*3000*/  MOV R4, 0x3030 ;  /* 0x0000303000047802 */ /* 0x000fc60000000f00 */
[----:B------:R1:W-:Y:S04]  /*3010*/  STS [UR6+0x120], R0 ;  /* 0x00012000ff007988 */ /* 0x0003e80008000806 */
[----:B-1---5:R-:W-:Y:S05]  /*3020*/  CALL.REL.NOINC `($__internal_1_$__cuda_sm10x_tcgen05_guardrail_trap_phase_invalid_during_alloc) ;  /* 0x0000004c00787944 */ /* 0x022fea0003c00000 */
.L_x_56:
[----:B------:R-:W-:Y:S05]  /*3030*/  WARPSYNC.ALL ;  /* 0x0000000000007948 */ /* 0x000fea0003800000 */
[----:B------:R-:W2:Y:S01]  /*3040*/  S2UR UR4, SR_CgaCtaId ;  /* 0x00000000000479c3 */ /* 0x000ea20000008800 */
[----:B------:R-:W-:Y:S01]  /*3050*/  UMOV UR26, 0x400 ;  /* 0x00000400001a7882 */ /* 0x000fe20000000000 */
[----:B------:R-:W-:-:S06]  /*3060*/  NOP ;  /* 0x0000000000007918 */ /* 0x000fcc0000000000 */
[----:B------:R-:W-:Y:S06]  /*3070*/  BAR.ARV 0x6, 0xa0 ;  /* 0x0182800000007b1d */ /* 0x000fec0000002000 */
[----:B------:R-:W3:Y:S01]  /*3080*/  LDCU UR5, c[0x0][0x38c] ;  /* 0x00007180ff0577ac */ /* 0x000ee20008000800 */
[----:B------:R-:W-:Y:S01]  /*3090*/  LOP3.LUT R2, R2, 0xffff, RZ, 0xc0, !PT ;  /* 0x0000ffff02027812 */ /* 0x000fe200078ec0ff */
[----:B------:R-:W-:Y:S01]  /*30a0*/  IMAD.MOV.U32 R11, RZ, RZ, 0x1 ;  /* 0x00000001ff0b7424 */ /* 0x000fe200078e00ff */
[----:B------:R-:W-:Y:S01]  /*30b0*/  CS2R R8, SRZ ;  /* 0x0000000000087805 */ /* 0x000fe2000001ff00 */
[----:B------:R-:W4:Y:S01]  /*30c0*/  LDCU UR7, c[0x0][0x38c] ;  /* 0x00007180ff0777ac */ /* 0x000f220008000800 */
[----:B------:R-:W-:Y:S01]  /*30d0*/  R2UR UR27, R2 ;  /* 0x00000000021b72ca */ /* 0x000fe200000e0000 */
[----:B------:R-:W-:Y:S01]  /*30e0*/  IMAD.MOV.U32 R10, RZ, RZ, RZ ;  /* 0x000000ffff0a7224 */ /* 0x000fe200078e00ff */
[----:B------:R-:W-:Y:S01]  /*30f0*/  UMOV UR30, URZ ;  /* 0x000000ff001e7c82 */ /* 0x000fe20008000000 */
[----:B------:R-:W-:Y:S01]  /*3100*/  UMOV UR24, URZ ;  /* 0x000000ff00187c82 */ /* 0x000fe20008000000 */
[----:B--2---:R-:W-:Y:S01]  /*3110*/  ULEA UR26, UR4, UR26, 0x18 ;  /* 0x0000001a041a7291 */ /* 0x004fe2000f8ec0ff */
[----:B------:R-:W-:Y:S01]  /*3120*/  UMOV UR38, 0x0 ;  /* 0x0000000000267882 */ /* 0x000fe20000000000 */
[----:B------:R-:W-:-:S02]  /*3130*/  UMOV UR39, 0x4100010 ;  /* 0x0410001000277882 */ /* 0x000fc40000000000 */
[----:B------:R-:W-:Y:S02]  /*3140*/  UIADD3 UR4, UPT, UPT, UR26, 0x3400, URZ ;  /* 0x000034001a047890 */ /* 0x000fe4000fffe0ff */
[----:B------:R-:W-:Y:S02]  /*3150*/  UIADD3 UR6, UPT, UPT, UR26, 0x9400, URZ ;  /* 0x000094001a067890 */ /* 0x000fe4000fffe0ff */
[----:B---3--:R-:W-:Y:S01]  /*3160*/  UIADD3 UR5, UPT, UPT, UR5, 0x3f, URZ ;  /* 0x0000003f05057890 */ /* 0x008fe2000fffe0ff */
[----:B-1----:R-:W1:Y:S01]  /*3170*/  LDS R0, [UR26+0x120] ;  /* 0x0001201aff007984 */ /* 0x002e620008000800 */
[----:B------:R-:W-:Y:S01]  /*3180*/  UMOV UR36, 0x0 ;  /* 0x0000000000247882 */ /* 0x000fe20000000000 */
[----:B------:R-:W-:Y:S01]  /*3190*/  UMOV UR37, 0x4100010 ;  /* 0x0410001000257882 */ /* 0x000fe20000000000 */
[----:B------:R-:W-:Y:S02]  /*31a0*/  USHF.R.S32.HI UR40, URZ, 0x1f, UR5 ;  /* 0x0000001fff287899 */ /* 0x000fe40008011405 */
[----:B----4-:R-:W-:-:S02]  /*31b0*/  UISETP.GE.AND UP4, UPT, UR7, 0x1, UPT ;  /* 0x000000010700788c */ /* 0x010fc4000bf86270 */
[----:B------:R-:W-:Y:S02]  /*31c0*/  ULEA.HI UR40, UR40, UR5, URZ, 0x6 ;  /* 0x0000000528287291 */ /* 0x000fe4000f8f30ff */
[----:B------:R-:W-:Y:S02]  /*31d0*/  USHF.R.U32.HI UR5, URZ, 0x4, UR4 ;  /* 0x00000004ff057899 */ /* 0x000fe40008011604 */
[----:B------:R-:W-:Y:S02]  /*31e0*/  USHF.R.S32.HI UR40, URZ, 0x6, UR40 ;  /* 0x00000006ff287899 */ /* 0x000fe40008011428 */
[----:B------:R-:W-:Y:S02]  /*31f0*/  USHF.R.U32.HI UR4, URZ, 0x4, UR6 ;  /* 0x00000004ff047899 */ /* 0x000fe40008011606 */
[----:B------:R-:W-:Y:S02]  /*3200*/  UISETP.LT.AND UP0, UPT, UR40, 0x1, UPT ;  /* 0x000000012800788c */ /* 0x000fe4000bf01270 */
[----:B------:R-:W-:-:S02]  /*3210*/  ULOP3.LUT UR5, UR5, 0x3fff, URZ, 0xc0, !UPT ;  /* 0x00003fff05057892 */ /* 0x000fc4000f8ec0ff */
[----:B------:R-:W-:Y:S02]  /*3220*/  ULOP3.LUT UR4, UR4, 0x3fff, URZ, 0xc0, !UPT ;  /* 0x00003fff04047892 */ /* 0x000fe4000f8ec0ff */
[----:B------:R-:W-:Y:S02]  /*3230*/  USEL UR41, UR40, 0x1, !UP0 ;  /* 0x0000000128297887 */ /* 0x000fe4000c000000 */
[----:B------:R-:W-:Y:S02]  /*3240*/  ULOP3.LUT UR28, UR5, 0x10000, URZ, 0xfc, !UPT ;  /* 0x00010000051c7892 */ /* 0x000fe4000f8efcff */
[----:B------:R-:W-:Y:S02]  /*3250*/  ULOP3.LUT UR29, UR4, 0x10000, URZ, 0xfc, !UPT ;  /* 0x00010000041d7892 */ /* 0x000fe4000f8efcff */
[----:B------:R-:W-:Y:S01]  /*3260*/  UIADD3 UR41, UPT, UPT, -UR41, URZ, URZ ;  /* 0x000000ff29297290 */ /* 0x000fe2000fffe1ff */
[----:B------:R-:W-:Y:S01]  /*3270*/  UMOV UR34, 0x0 ;  /* 0x0000000000227882 */ /* 0x000fe20000000000 */
[----:B------:R-:W-:Y:S01]  /*3280*/  UMOV UR35, 0x4100010 ;  /* 0x0410001000237882 */ /* 0x000fe20000000000 */
[----:B------:R-:W-:Y:S01]  /*3290*/  UMOV UR32, 0x0 ;  /* 0x0000000000207882 */ /* 0x000fe20000000000 */
[----:B------:R-:W-:Y:S01]  /*32a0*/  UMOV UR33, 0x4100010 ;  /* 0x0410001000217882 */ /* 0x000fe20000000000 */
[----:B-1----:R-:W-:-:S15]  /*32b0*/  R2UR UR42, R0 ;  /* 0x00000000002a72ca */ /* 0x002fde00000e0000 */
.L_x_65:
[----:B------:R-:W-:Y:S02]  /*32c0*/  LEA R0, R10, UR26, 0x3 ;  /* 0x0000001a0a007c11 */ /* 0x000fe4000f8e18ff */
[----:B------:R-:W-:Y:S02]  /*32d0*/  SHF.L.U32 R2, R9, 0x1f, RZ ;  /* 0x0000001f09027819 */ /* 0x000fe400000006ff */
[----:B------:R-:W-:Y:S01]  /*32e0*/  PLOP3.LUT P0, PT, PT, PT, UP4, 0x80, 0x8 ;  /* 0x000000000008781c */ /* 0x000fe20003f0f048 */
[----:B------:R-:W-:Y:S01]  /*32f0*/  VIADD R3, R0, 0x80 ;  /* 0x0000008000037836 */ /* 0x000fe20000000000 */
[----:B-1----:R-:W1:Y:S02]  /*3300*/  SYNCS.PHASECHK.TRANS64.TRYWAIT P1, [R0+URZ+0x70], R2 ;  /* 0x00007002000075a7 */ /* 0x002e6400080211ff */
[----:B-1-3--:R-:W-:Y:S09]  /*3310*/  @!P1 BRA `(.L_x_59) ;  /* 0x0000004400309947 */ /* 0x00aff20003800000 */
.L_x_134:
[----:B------:R-:W-:Y:S01]  /*3320*/  LEA R4, R10, UR26, 0x4 ;  /* 0x0000001a0a047c11 */ /* 0x000fe2000f8e20ff */
[----:B------:R-:W-:Y:S01]  /*3330*/  @UP4 ULEA UR4, UR24, UR26, 0x3 ;  /* 0x0000001a18044291 */ /* 0x000fe2000f8e18ff */
[----:B------:R-:W-:Y:S01]  /*3340*/  PLOP3.LUT P2, PT, PT, PT, PT, 0x80, 0x8 ;  /* 0x000000000008781c */ /* 0x000fe20003f4f070 */
[----:B------:R-:W-:Y:S01]  /*3350*/  ULEA UR31, UR30, UR26, 0x3 ;  /* 0x0000001a1e1f7291 */ /* 0x000fe2000f8e18ff */
[----:B------:R-:W-:Y:S02]  /*3360*/  PRMT R3, RZ, 0x654, R3 ;  /* 0x00000654ff037816 */ /* 0x000fe40000000003 */
[----:B------:R-:W2:Y:S01]  /*3370*/  LDS.128 R4, [R4+0x100] ;  /* 0x0001000004047984 */ /* 0x000ea20000000c00 */
[----:B-1----:R-:W-:Y:S02]  /*3380*/  @P0 SHF.L.U32 R2, R8, 0x1f, RZ ;  /* 0x0000001f08020819 */ /* 0x002fe400000006ff */
[----:B------:R-:W-:Y:S01]  /*3390*/  SHF.L.U32 R0, R11, 0x1f, RZ ;  /* 0x0000001f0b007819 */ /* 0x000fe200000006ff */
[----:B------:R-:W-:Y:S01]  /*33a0*/  @!PT LDS RZ, [RZ] ;  /* 0x00000000fffff984 */ /* 0x000fe20000000800 */
[----:B------:R-:W-:Y:S01]  /*33b0*/  @!PT LDS RZ, [RZ] ;  /* 0x00000000fffff984 */ /* 0x000fe20000000800 */
[----:B------:R-:W-:Y:S01]  /*33c0*/  @!PT LDS RZ, [RZ] ;  /* 0x00000000fffff984 */ /* 0x000fe20000000800 */
[----:B------:R-:W-:Y:S01]  /*33d0*/  @!PT LDS RZ, [RZ] ;  /* 0x00000000fffff984 */ /* 0x000fe20000000800 */
[----:B------:R1:W-:Y:S06]  /*33e0*/  MEMBAR.ALL.CTA ;  /* 0x0000000000007992 */ /* 0x0003ec0000008000 */
[----:B-1----:R-:W1:Y:S02]  /*33f0*/  FENCE.VIEW.ASYNC.S ;  /* 0x00000000000073c6 */ /* 0x002e640000000000 */
[----:B-1----:R1:W-:Y:S01]  /*3400*/  SYNCS.ARRIVE.TRANS64.RED.A1T0 RZ, [R3+URZ], RZ ;  /* 0x000000ff03ff79a7 */ /* 0x0023e200081004ff */
[----:B------:R1:W3:Y:S01]  /*3410*/  @P0 SYNCS.PHASECHK.TRANS64.TRYWAIT P2, [UR4], R2 ;  /* 0x00000002ff0005a7 */ /* 0x0002e20008041104 */
[----:B------:R-:W-:Y:S01]  /*3420*/  ULEA.HI UR4, UR30, UR30, URZ, 0x1 ;  /* 0x0000001e1e047291 */ /* 0x000fe2000f8f08ff */
[----:B--2---:R-:W-:-:S03]  /*3430*/  LOP3.LUT P1, RZ, R6, 0x1, RZ, 0xc0, !PT ;  /* 0x0000000106ff7812 */ /* 0x004fc6000782c0ff */
[----:B------:R-:W-:Y:S02]  /*3440*/  USHF.L.U32 UR11, UR4, 0x5, URZ ;  /* 0x00000005040b7899 */ /* 0x000fe400080006ff */
[----:B------:R-:W-:Y:S02]  /*3450*/  ULOP3.LUT UR4, UR4, 0xffe, URZ, 0xc0, !UPT ;  /* 0x00000ffe04047892 */ /* 0x000fe4000f8ec0ff */
[----:B------:R-:W-:Y:S02]  /*3460*/  ULOP3.LUT UR11, UR11, 0xffffffc0, URZ, 0xc0, !UPT ;  /* 0xffffffc00b0b7892 */ /* 0x000fe4000f8ec0ff */
[----:B------:R-:W-:Y:S02]  /*3470*/  UIADD3 UR4, UPT, UPT, -UR4, UR30, URZ ;  /* 0x0000001e04047290 */ /* 0x000fe4000fffe1ff */
[----:B------:R-:W-:Y:S01]  /*3480*/  UIADD3 UR11, UPT, UPT, UR42, UR11, URZ ;  /* 0x0000000b2a0b7290 */ /* 0x000fe2000fffe0ff */
[----:B------:R-:W2:Y:S03]  /*3490*/  SYNCS.PHASECHK.TRANS64.TRYWAIT P0, [UR31+0xb0], R0 ;  /* 0x0000b000ff0075a7 */ /* 0x000ea6000800111f */
[----:B------:R-:W-:Y:S01]  /*34a0*/  ULEA UR11, UR4, UR11, 0x14 ;  /* 0x0000000b040b7291 */ /* 0x000fe2000f8ea0ff */
[----:B-123--:R-:W-:Y:S11]  /*34b0*/  @!P0 BRA `(.L_x_60) ;  /* 0x0000004000dc8947 */ /* 0x00eff60003800000 */
.L_x_136:
[----:B------:R-:W-:Y:S01]  /*34c0*/  IADD3 R10, PT, PT, R10, 0x1, RZ ;  /* 0x000000010a0a7810 */ /* 0x000fe20007ffe0ff */
[----:B------:R-:W-:Y:S06]  /*34d0*/  BRA.U !UP4, `(.L_x_61) ;  /* 0x000000010cc07547 */ /* 0x000fec000b800000 */
[----:B------:R-:W-:Y:S01]  /*34e0*/  UPLOP3.LUT UP2, UPT, UPT, UPT, UPT, 0x40, 0x4 ;  /* 0x000000000004789c */ /* 0x000fe20003f4e870 */
[----:B------:R-:W-:Y:S01]  /*34f0*/  UMOV UR23, UR41 ;  /* 0x0000002900177c82 */ /* 0x000fe20008000000 */
[----:B------:R-:W-:Y:S01]  /*3500*/  UMOV UR22, UR40 ;  /* 0x0000002800167c82 */ /* 0x000fe20008000000 */
[----:B------:R-:W-:-:S08]  /*3510*/  UMOV UR10, UR24 ;  /* 0x00000018000a7c82 */ /* 0x000fd00008000000 */
.L_x_64:
[----:B------:R-:W-:Y:S02]  /*3520*/  UIADD3 UR23, UPT, UPT, UR23, 0x1, URZ ;  /* 0x0000000117177890 */ /* 0x000fe4000fffe0ff */
[----:B--2---:R-:W-:Y:S02]  /*3530*/  ULEA UR5, UR10, UR26, 0x3 ;  /* 0x0000001a0a057291 */ /* 0x004fe4000f8e18ff */
[----:B------:R-:W-:Y:S01]  /*3540*/  UISETP.NE.AND UP3, UPT, UR23, URZ, UPT ;  /* 0x000000ff1700728c */ /* 0x000fe2000bf65270 */
[----:B---3--:R-:W-:Y:S10]  /*3550*/  @P2 BRA `(.L_x_62) ;  /* 0x00000000000c2947 */ /* 0x008ff40003800000 */
[----:B-1----:R-:W-:Y:S04]  /*3560*/  SHF.L.U32 R2, R8, 0x1f, RZ ;  /* 0x0000001f08027819 */ /* 0x002fe800000006ff */
[----:B------:R-:W1:Y:S02]  /*3570*/  SYNCS.PHASECHK.TRANS64.TRYWAIT P0, [UR5], R2 ;  /* 0x00000002ff0075a7 */ /* 0x000e640008001105 */
[----:B-1----:R-:W-:Y:S05]  /*3580*/  @!P0 BRA `(.L_x_63) ;  /* 0x0000004000c08947 */ /* 0x002fea0003800000 */
.L_x_62:
[----:B------:R-:W-:Y:S01]  /*3590*/  UISETP.NE.AND UP0, UPT, UR22, 0x1, UPT ;  /* 0x000000011600788c */ /* 0x000fe2000bf05270 */
[----:B------:R-:W-:Y:S01]  /*35a0*/  PLOP3.LUT P2, PT, PT, PT, PT, 0x80, 0x8 ;  /* 0x000000000008781c */ /* 0x000fe20003f4f070 */
[----:B------:R-:W-:Y:S02]  /*35b0*/  UIADD3 UR4, UPT, UPT, UR10, 0x1, URZ ;  /* 0x000000010a047890 */ /* 0x000fe4000fffe0ff */
[----:B------:R-:W-:Y:S02]  /*35c0*/  UIADD3 UR25, UPT, UPT, UR5, 0x18, URZ ;  /* 0x0000001805197890 */ /* 0x000fe4000fffe0ff */
[----:B------:R-:W-:Y:S01]  /*35d0*/  UISETP.NE.AND UP1, UPT, UR4, 0x3, UPT ;  /* 0x000000030400788c */ /* 0x000fe2000bf25270 */
[----:B------:R-:W-:Y:S01]  /*35e0*/  PLOP3.LUT P0, PT, PT, PT, UP0, 0x80, 0x8 ;  /* 0x000000000008781c */ /* 0x000fe20003f0f008 */
[----:B------:R-:W-:Y:S02]  /*35f0*/  UIADD3 UR22, UPT, UPT, UR22, -0x1, URZ ;  /* 0xffffffff16167890 */ /* 0x000fe4000fffe0ff */
[----:B------:R-:W-:Y:S02]  /*3600*/  USEL UR6, URZ, 0x1, UP1 ;  /* 0x00000001ff067887 */ /* 0x000fe40008800000 */
[----:B------:R-:W-:Y:S01]  /*3610*/  USEL UR24, UR4, URZ, UP1 ;  /* 0x000000ff04187287 */ /* 0x000fe20008800000 */
[----:B------:R-:W-:Y:S01]  /*3620*/  UMOV UR7, 0x40004040 ;  /* 0x4000404000077882 */ /* 0x000fe20000000000 */
[----:B------:R-:W-:Y:S02]  /*3630*/  UMOV UR5, 0x40004040 ;  /* 0x4000404000057882 */ /* 0x000fe40000000000 */
[----:B------:R-:W-:Y:S01]  /*3640*/  @UP0 ULEA UR4, UR24, UR26, 0x3 ;  /* 0x0000001a18040291 */ /* 0x000fe2000f8e18ff */
[----:B------:R-:W-:Y:S01]  /*3650*/  LOP3.LUT R8, R8, UR6, RZ, 0x3c, !PT ;  /* 0x0000000608087c12 */ /* 0x000fe2000f8e3cff */
[----:B------:R-:W-:Y:S01]  /*3660*/  ULEA UR6, UR10, UR29, 0x9 ;  /* 0x0000001d0a067291 */ /* 0x000fe2000f8e48ff */
[----:B------:R-:W-:Y:S02]  /*3670*/  UMOV UR21, 0x40004040 ;  /* 0x4000404000157882 */ /* 0x000fe40000000000 */
[----:B-1----:R-:W-:Y:S01]  /*3680*/  @P0 SHF.L.U32 R0, R8, 0x1f, RZ ;  /* 0x0000001f08000819 */ /* 0x002fe200000006ff */
[----:B------:R-:W-:Y:S02]  /*3690*/  UIADD3 UR20, UPT, UPT, UR6, 0x2, URZ ;  /* 0x0000000206147890 */ /* 0x000fe4000fffe0ff */
[----:B------:R-:W-:Y:S01]  /*36a0*/  UIADD3 UR16, UPT, UPT, UR6, 0x4, URZ ;  /* 0x0000000406107890 */ /* 0x000fe2000fffe0ff */
[----:B------:R2:W3:Y:S01]  /*36b0*/  @P0 SYNCS.PHASECHK.TRANS64.TRYWAIT P2, [UR4], R0 ;  /* 0x00000000ff0005a7 */ /* 0x0004e20008041104 */
[----:B------:R-:W-:Y:S02]  /*36c0*/  ULEA UR4, UR10, UR28, 0x9 ;  /* 0x0000001c0a047291 */ /* 0x000fe4000f8e48ff */
[----:B------:R-:W-:Y:S02]  /*36d0*/  UIADD3 UR12, UPT, UPT, UR6, 0x6, URZ ;  /* 0x00000006060c7890 */ /* 0x000fe4000fffe0ff */
[----:B------:R-:W-:Y:S02]  /*36e0*/  UIADD3 UR18, UPT, UPT, UR4, 0x2, URZ ;  /* 0x0000000204127890 */ /* 0x000fe4000fffe0ff */
[----:B------:R-:W-:Y:S02]  /*36f0*/  UIADD3 UR14, UPT, UPT, UR4, 0x4, URZ ;  /* 0x00000004040e7890 */ /* 0x000fe4000fffe0ff */
[----:B------:R-:W-:Y:S01]  /*3700*/  UIADD3 UR8, UPT, UPT, UR4, 0x6, URZ ;  /* 0x0000000604087890 */ /* 0x000fe2000fffe0ff */
[----:B------:R2:W-:Y:S01]  /*3710*/  UTCHMMA gdesc[UR4], gdesc[UR6], tmem[UR11], tmem[UR38], idesc[UR39], UP2 ;  /* 0x00ff2606040075ea */ /* 0x0005e2000900000b */
[----:B------:R-:W-:Y:S01]  /*3720*/  UPLOP3.LUT UP2, UPT, UPT, UPT, UPT, 0x80, 0x8 ;  /* 0x000000000008789c */ /* 0x000fe20003f4f070 */
[----:B------:R-:W-:Y:S01]  /*3730*/  UMOV UR19, 0x40004040 ;  /* 0x4000404000137882 */ /* 0x000fe20000000000 */
[----:B------:R-:W-:Y:S01]  /*3740*/  UMOV UR17, 0x40004040 ;  /* 0x4000404000117882 */ /* 0x000fe20000000000 */
[----:B------:R2:W-:Y:S01]  /*3750*/  UTCHMMA gdesc[UR18], gdesc[UR20], tmem[UR11], tmem[UR36], idesc[UR37], UPT ;  /* 0x00ff2414120075ea */ /* 0x0005e2000b80000b */
[----:B------:R-:W-:Y:S01]  /*3760*/  UMOV UR15, 0x40004040 ;  /* 0x40004040000f7882 */ /* 0x000fe20000000000 */
[----:B------:R-:W-:Y:S01]  /*3770*/  UMOV UR13, 0x40004040 ;  /* 0x40004040000d7882 */ /* 0x000fe20000000000 */
[----:B------:R-:W-:Y:S01]  /*3780*/  UMOV UR9, 0x40004040 ;  /* 0x4000404000097882 */ /* 0x000fe20000000000 */
[----:B------:R2:W-:Y:S01]  /*3790*/  UTCHMMA gdesc[UR14], gdesc[UR16], tmem[UR11], tmem[UR34], idesc[UR35], UPT ;  /* 0x00ff22100e0075ea */ /* 0x0005e2000b80000b */
[----:B------:R2:W-:Y:S01]  /*37a0*/  UTCHMMA gdesc[UR8], gdesc[UR12], tmem[UR11], tmem[UR32], idesc[UR33], UPT ;  /* 0x00ff200c080075ea */ /* 0x0005e2000b80000b */
[----:B------:R2:W-:Y:S01]  /*37b0*/  UTCBAR.MULTICAST [UR25], URZ, UR27 ;  /* 0x000000ff190073e9 */ /* 0x0005e2000800081b */
[----:B------:R-:W-:Y:S01]  /*37c0*/  UMOV UR10, UR24 ;  /* 0x00000018000a7c82 */ /* 0x000fe20008000000 */
[----:B------:R-:W-:Y:S05]  /*37d0*/  BRA.U UP3, `(.L_x_64) ;  /* 0xfffffffd03507547 */ /* 0x000fea000b83ffff */
.L_x_61:
[----:B--2---:R-:W-:Y:S01]  /*37e0*/  UIADD3 UR4, UPT, UPT, UR30, 0x1, URZ ;  /* 0x000000011e047890 */ /* 0x004fe2000fffe0ff */
[C---:B------:R-:W-:Y:S01]  /*37f0*/  ISETP.NE.AND P0, PT, R10.reuse, 0x2, PT ;  /* 0x000000020a00780c */ /* 0x040fe20003f05270 */
[----:B------:R-:W-:Y:S02]  /*3800*/  UIADD3 UR5, UPT, UPT, UR31, 0x90, URZ ;  /* 0x000000901f057890 */ /* 0x000fe4000fffe0ff */
[----:B------:R-:W-:Y:S01]  /*3810*/  UISETP.NE.AND UP0, UPT, UR4, 0x4, UPT ;  /* 0x000000040400788c */ /* 0x000fe2000bf05270 */
[----:B-1----:R-:W-:Y:S02]  /*3820*/  SEL R0, RZ, 0x1, P0 ;  /* 0x00000001ff007807 */ /* 0x002fe40000000000 */
[----:B------:R-:W-:Y:S01]  /*3830*/  SEL R10, R10, RZ, P0 ;  /* 0x000000ff0a0a7207 */ /* 0x000fe20000000000 */
[----:B------:R-:W-:Y:S01]  /*3840*/  USEL UR6, URZ, 0x1, UP0 ;  /* 0x00000001ff067887 */ /* 0x000fe20008000000 */
[----:B------:R-:W-:Y:S01]  /*3850*/  LOP3.LUT R9, R9, R0, RZ, 0x3c, !PT ;  /* 0x0000000009097212 */ /* 0x000fe200078e3cff */
[----:B------:R-:W-:Y:S01]  /*3860*/  USEL UR30, UR4, URZ, UP0 ;  /* 0x000000ff041e7287 */ /* 0x000fe20008000000 */
[----:B------:R1:W-:Y:S03]  /*3870*/  UTCBAR [UR5], URZ ;  /* 0x000000ff050073e9 */ /* 0x0003e600080000ff */
[----:B------:R-:W-:Y:S01]  /*3880*/  LOP3.LUT R11, R11, UR6, RZ, 0x3c, !PT ;  /* 0x000000060b0b7c12 */ /* 0x000fe2000f8e3cff */
[----:B------:R-:W-:Y:S07]  /*3890*/  @P1 BRA `(.L_x_65) ;  /* 0xfffffff800881947 */ /* 0x000fee000383ffff */
[----:B------:R-:W2:Y:S01]  /*38a0*/  S2UR UR8, SR_CgaCtaId ;  /* 0x00000000000879c3 */ /* 0x000ea20000008800 */
[----:B------:R-:W-:Y:S01]  /*38b0*/  ELECT P0, URZ, PT ;  /* 0x0000000000ff782f */ /* 0x000fe20003800000 */
[----:B------:R-:W-:Y:S01]  /*38c0*/  IMAD.MOV.U32 R0, RZ, RZ, 0x1 ;  /* 0x00000001ff007424 */ /* 0x000fe200078e00ff */
[----:B------:R-:W-:Y:S01]  /*38d0*/  UIADD3 UR26, UPT, UPT, UR26, 0xb0, URZ ;  /* 0x000000b01a1a7890 */ /* 0x000fe2000fffe0ff */
[----:B------:R-:W-:Y:S01]  /*38e0*/  SHF.L.U32 R2, R11, 0x1f, RZ ;  /* 0x0000001f0b027819 */ /* 0x000fe200000006ff */
[----:B------:R-:W-:-:S03]  /*38f0*/  UMOV UR4, 0x40 ;  /* 0x0000004000047882 */ /* 0x000fc60000000000 */
[----:B------:R-:W-:Y:S01]  /*3900*/  UVIRTCOUNT.DEALLOC.SMPOOL 0x80 ;  /* 0x000000800000784c */ /* 0x000fe20000000000 */
[----:B--2---:R-:W-:Y:S02]  /*3910*/  ULEA UR8, UR8, UR4, 0x18 ;  /* 0x0000000408087291 */ /* 0x004fe4000f8ec0ff */
[----:B------:R-:W-:-:S07]  /*3920*/  ULEA UR4, UR30, UR26, 0x3 ;  /* 0x0000001a1e047291 */ /* 0x000fce000f8e18ff */
[----:B------:R2:W-:Y:S02]  /*3930*/  @P0 STS.U8 [UR8+0x1c], R0 ;  /* 0x00001c00ff000988 */ /* 0x0005e40008000008 */
[----:B------:R-:W4:Y:S02]  /*3940*/  SYNCS.PHASECHK.TRANS64.TRYWAIT P0, [UR4], R2 ;  /* 0x00000002ff0075a7 */ /* 0x000f240008001104 */
[----:B--2-4-:R-:W-:Y:S05]  /*3950*/  @!P0 BRA `(.L_x_66) ;  /* 0x0000003c00e48947 */ /* 0x014fea0003800000 */
.L_x_139:
[----:B------:R-:W-:-:S04]  /*3960*/  UIADD3 UR4, UPT, UPT, UR30, 0x1, URZ ;  /* 0x000000011e047890 */ /* 0x000fc8000fffe0ff */
[----:B------:R-:W-:-:S04]  /*3970*/  UISETP.NE.AND UP0, UPT, UR4, 0x4, UPT ;  /* 0x000000040400788c */ /* 0x000fc8000bf05270 */
[----:B------:R-:W-:Y:S02]  /*3980*/  USEL UR6, URZ, 0x1, UP0 ;  /* 0x00000001ff067887 */ /* 0x000fe40008000000 */
[----:B------:R-:W-:-:S04]  /*3990*/  USEL UR4, UR4, URZ, UP0 ;  /* 0x000000ff04047287 */ /* 0x000fc80008000000 */
[----:B-1----:R-:W-:Y:S01]  /*39a0*/  ULEA UR5, UR4, UR26, 0x3 ;  /* 0x0000001a04057291 */ /* 0x002fe2000f8e18ff */
[----:B--2---:R-:W-:-:S04]  /*39b0*/  LOP3.LUT R2, R11, UR6, RZ, 0x3c, !PT ;  /* 0x000000060b027c12 */ /* 0x004fc8000f8e3cff */
[----:B------:R-:W-:-:S04]  /*39c0*/  SHF.L.U32 R3, R2, 0x1f, RZ ;  /* 0x0000001f02037819 */ /* 0x000fc800000006ff */
[----:B------:R-:W1:Y:S02]  /*39d0*/  SYNCS.PHASECHK.TRANS64.TRYWAIT P0, [UR5], R3 ;  /* 0x00000003ff0075a7 */ /* 0x000e640008001105 */
[----:B-1----:R-:W-:Y:S05]  /*39e0*/  @!P0 BRA `(.L_x_67) ;  /* 0x0000003c00d88947 */ /* 0x002fea0003800000 */
.L_x_141:
        /* <DEDUP_REMOVED lines=9> */
.L_x_143:
[----:B------:R-:W-:-:S04]  /*3a80*/  UIADD3 UR4, UPT, UPT, UR4, 0x1, URZ ;  /* 0x0000000104047890 */ /* 0x000fc8000fffe0ff */
[----:B------:R-:W-:-:S04]  /*3a90*/  UISETP.NE.AND UP0, UPT, UR4, 0x4, UPT ;  /* 0x000000040400788c */ /* 0x000fc8000bf05270 */
[----:B------:R-:W-:Y:S02]  /*3aa0*/  USEL UR5, URZ, 0x1, UP0 ;  /* 0x00000001ff057887 */ /* 0x000fe40008000000 */
[----:B------:R-:W-:-:S04]  /*3ab0*/  USEL UR4, UR4, URZ, UP0 ;  /* 0x000000ff04047287 */ /* 0x000fc80008000000 */
[----:B------:R-:W-:Y:S01]  /*3ac0*/  ULEA UR4, UR4, UR26, 0x3 ;  /* 0x0000001a04047291 */ /* 0x000fe2000f8e18ff */
[----:B------:R-:W-:-:S04]  /*3ad0*/  LOP3.LUT R2, R2, UR5, RZ, 0x3c, !PT ;  /* 0x0000000502027c12 */ /* 0x000fc8000f8e3cff */
[----:B------:R-:W-:-:S04]  /*3ae0*/  SHF.L.U32 R2, R2, 0x1f, RZ ;  /* 0x0000001f02027819 */ /* 0x000fc800000006ff */
[----:B------:R-:W2:Y:S02]  /*3af0*/  SYNCS.PHASECHK.TRANS64.TRYWAIT P0, [UR4], R2 ;  /* 0x00000002ff0075a7 */ /* 0x000ea40008001104 */
[----:B--2---:R-:W-:Y:S05]  /*3b00*/  @!P0 BRA `(.L_x_69) ;  /* 0x0000003c00c08947 */ /* 0x004fea0003800000 */
.L_x_145:
[----:B------:R-:W-:Y:S01]  /*3b10*/  NOP ;  /* 0x0000000000007918 */ /* 0x000fe20000000000 */
[----:B-1----:R-:W1:Y:S01]  /*3b20*/  LDS R0, [UR8+0x14] ;  /* 0x00001408ff007984 */ /* 0x002e620008000800 */
[----:B------:R-:W-:Y:S01]  /*3b30*/  ULOP3.LUT UR4, UR42, 0xffff, URZ, 0xc0, !UPT ;  /* 0x0000ffff2a047892 */ /* 0x000fe2000f8ec0ff */
[----:B------:R-:W-:Y:S01]  /*3b40*/  UMOV UR5, 0xffff ;  /* 0x0000ffff00057882 */ /* 0x000fe20000000000 */
[----:B------:R-:W-:Y:S02]  /*3b50*/  UMOV UR6, 0x1 ;  /* 0x0000000100067882 */ /* 0x000fe40000000000 */
[----:B------:R-:W-:-:S04]  /*3b60*/  USHF.R.U32.HI UR4, URZ, 0x5, UR4 ;  /* 0x00000005ff047899 */ /* 0x000fc80008011604 */
[----:B------:R-:W-:Y:S02]  /*3b70*/  USHF.L.U32 UR5, UR5, UR4, URZ ;  /* 0x0000000405057299 */ /* 0x000fe400080006ff */
[----:B------:R-:W-:-:S04]  /*3b80*/  USHF.L.U32 UR4, UR6, UR4, URZ ;  /* 0x0000000406047299 */ /* 0x000fc800080006ff */
[----:B-1----:R-:W-:-:S04]  /*3b90*/  LOP3.LUT R0, R0, UR5, RZ, 0xc0, !PT ;  /* 0x0000000500007c12 */ /* 0x002fc8000f8ec0ff */
[----:B------:R-:W-:-:S13]  /*3ba0*/  ISETP.NE.AND P0, PT, R0, UR5, PT ;  /* 0x0000000500007c0c */ /* 0x000fda000bf05270 */
[----:B------:R-:W-:Y:S05]  /*3bb0*/  @P0 BRA `(.L_x_70) ;  /* 0x0000000000580947 */ /* 0x000fea0003800000 */
[----:B------:R-:W1:Y:S02]  /*3bc0*/  LDS R0, [UR8+0x18] ;  /* 0x00001808ff007984 */ /* 0x000e640008000800 */
[----:B-1----:R-:W-:-:S04]  /*3bd0*/  LOP3.LUT R0, R0, UR4, RZ, 0xc0, !PT ;  /* 0x0000000400007c12 */ /* 0x002fc8000f8ec0ff */
[----:B------:R-:W-:-:S13]  /*3be0*/  ISETP.NE.AND P0, PT, R0, UR4, PT ;  /* 0x0000000400007c0c */ /* 0x000fda000bf05270 */
[----:B------:R-:W-:Y:S05]  /*3bf0*/  @P0 BRA `(.L_x_71) ;  /* 0x00000000003c0947 */ /* 0x000fea0003800000 */
[----:B------:R-:W1:Y:S01]  /*3c00*/  S2R R2, SR_LANEID ;  /* 0x0000000000027919 */ /* 0x000e620000000000 */
[----:B------:R-:W-:-:S06]  /*3c10*/  ULOP3.LUT UR5, URZ, UR5, URZ, 0x33, !UPT ;  /* 0x00000005ff057292 */ /* 0x000fcc000f8e33ff */
[----:B------:R-:W-:-:S04]  /*3c20*/  IMAD.U32 R0, RZ, RZ, UR5 ;  /* 0x00000005ff007e24 */ /* 0x000fc8000f8e00ff */
[----:B------:R2:W4:Y:S02]  /*3c30*/  REDUX UR7, R0 ;  /* 0x00000000000773c4 */ /* 0x0005240000000000 */
[----:B------:R1:W-:Y:S01]  /*3c40*/  UTCATOMSWS.AND URZ, UR5 ;  /* 0x0000000500ff79e3 */ /* 0x0003e20008000000 */
[----:B--2---:R-:W-:Y:S01]  /*3c50*/  LOP3.LUT R0, RZ, UR4, RZ, 0x33, !PT ;  /* 0x00000004ff007c12 */ /* 0x004fe2000f8e33ff */
[----:B------:R-:W-:Y:S02]  /*3c60*/  VOTEU.ANY UR4, UPT, PT ;  /* 0x0000000000047886 */ /* 0x000fe400038e0100 */
[----:B------:R-:W-:Y:S02]  /*3c70*/  UFLO.U32 UR4, UR4 ;  /* 0x00000004000472bd */ /* 0x000fe400080e0000 */
[----:B------:R-:W2:Y:S04]  /*3c80*/  REDUX UR6, R0 ;  /* 0x00000000000673c4 */ /* 0x000ea80000000000 */
[----:B-1----:R-:W-:-:S02]  /*3c90*/  ISETP.EQ.U32.AND P0, PT, R2, UR4, PT ;  /* 0x0000000402007c0c */ /* 0x002fc4000bf02070 */
[----:B----4-:R-:W-:-:S11]  /*3ca0*/  MOV R2, UR7 ;  /* 0x0000000700027c02 */ /* 0x010fd60008000f00 */
[----:B------:R1:W-:Y:S01]  /*3cb0*/  @P0 ATOMS.AND RZ, [UR8+0x14], R2 ;  /* 0x00001402ffff098c */ /* 0x0003e2000a800008 */
[----:B--2---:R-:W-:-:S05]  /*3cc0*/  IMAD.U32 R0, RZ, RZ, UR6 ;  /* 0x00000006ff007e24 */ /* 0x004fca000f8e00ff */
[----:B------:R1:W-:Y:S01]  /*3cd0*/  @P0 ATOMS.AND RZ, [UR8+0x18], R0 ;  /* 0x00001800ffff098c */ /* 0x0003e2000a800008 */
[----:B------:R-:W-:Y:S05]  /*3ce0*/  BRA `(.L_x_72) ;  /* 0x0000000000147947 */ /* 0x000fea0003800000 */
.L_x_71:
[----:B------:R-:W-:Y:S02]  /*3cf0*/  MOV R2, 0x3d10 ;  /* 0x00003d1000027802 */ /* 0x000fe40000000f00 */
[----:B---3-5:R-:W-:Y:S05]  /*3d00*/  CALL.REL.NOINC `($__internal_0_$__cuda_sm10x_tcgen05_guardrail_trap_col_being_dealloced_not_returned_by_alloc) ;  /* 0x0000004000347944 */ /* 0x028fea0003c00000 */
[----:B------:R-:W-:Y:S05]  /*3d10*/  BRA `(.L_x_72) ;  /* 0x0000000000087947 */ /* 0x000fea0003800000 */
.L_x_70:
[----:B------:R-:W-:Y:S02]  /*3d20*/  MOV R2, 0x3d40 ;  /* 0x00003d4000027802 */ /* 0x000fe40000000f00 */
[----:B---3-5:R-:W-:Y:S05]  /*3d30*/  CALL.REL.NOINC `($__internal_2_$__cuda_sm10x_tcgen05_guardrail_trap_unallocated_columns_being_dealloced) ;  /* 0x0000004000407944 */ /* 0x028fea0003c00000 */
.L_x_72:
[----:B------:R-:W-:Y:S01]  /*3d40*/  NOP ;  /* 0x0000000000007918 */ /* 0x000fe20000000000 */
[----:B------:R-:W-:Y:S05]  /*3d50*/  EXIT ;  /* 0x000000000000794d */ /* 0x000fea0003800000 */
.L_x_54:
[----:B------:R-:W-:-:S09]  /*3d60*/  UISETP.NE.OR UP0, UPT, UR22, 0x3, !UP3 ;  /* 0x000000031600788c */ /* 0x000fd2000df05670 */
[----:B------:R-:W-:Y:S05]  /*3d70*/  BRA.U UP0, `(.L_x_73) ;  /* 0x0000000d00f07547 */ /* 0x000fea000b800000 */
[----:B------:R-:W1:Y:S01]  /*3d80*/  LDCU UR28, c[0x0][0x370] ;  /* 0x00006e00ff1c77ac */ /* 0x000e620008000800 */
[----:B------:R-:W2:Y:S01]  /*3d90*/  LDC.64 R16, c[0x0][0x348] ;  /* 0x0000d200ff107b82 */ /* 0x000ea20000000a00 */
[----:B------:R-:W-:Y:S02]  /*3da0*/  HFMA2 R13, -RZ, RZ, 0, 0 ;  /* 0x00000000ff0d7431 */ /* 0x000fe400000001ff */
[----:B------:R-:W-:Y:S01]  /*3db0*/  IMAD.MOV.U32 R15, RZ, RZ, 0x1 ;  /* 0x00000001ff0f7424 */ /* 0x000fe200078e00ff */
[----:B------:R-:W1:Y:S01]  /*3dc0*/  LDCU.128 UR32, c[0x0][0xb10] ;  /* 0x00016200ff2077ac */ /* 0x000e620008000c00 */
[----:B------:R-:W-:Y:S01]  /*3dd0*/  IMAD.MOV.U32 R14, RZ, RZ, RZ ;  /* 0x000000ffff0e7224 */ /* 0x000fe200078e00ff */
[----:B------:R-:W-:Y:S01]  /*3de0*/  MOV R7, 0x1000 ;  /* 0x0000100000077802 */ /* 0x000fe20000000f00 */
[----:B------:R-:W3:Y:S01]  /*3df0*/  LDCU UR27, c[0x0][0x374] ;  /* 0x00006e80ff1b77ac */ /* 0x000ee20008000800 */
[----:B------:R-:W4:Y:S01]  /*3e00*/  LDC.64 R2, c[0x0][0x888] ;  /* 0x00022200ff027b82 */ /* 0x000f220000000a00 */
[----:B------:R-:W3:Y:S01]  /*3e10*/  LDCU UR15, c[0x0][0xb0c] ;  /* 0x00016180ff0f77ac */ /* 0x000ee20008000800 */
[----:B------:R-:W3:Y:S06]  /*3e20*/  LDCU UR38, c[0x0][0xb20] ;  /* 0x00016400ff2677ac */ /* 0x000eec0008000800 */
[----:B------:R-:W2:Y:S01]  /*3e30*/  LDC.64 R4, c[0x0][0x890] ;  /* 0x00022400ff047b82 */ /* 0x000ea20000000a00 */
[----:B------:R-:W3:Y:S01]  /*3e40*/  LDCU UR4, c[0x0][0xb30] ;  /* 0x00016600ff0477ac */ /* 0x000ee20008000800 */
[----:B-1----:R-:W-:-:S02]  /*3e50*/  UIMAD.WIDE.U32 UR6, UR28, UR32, URZ ;  /* 0x000000201c0672a5 */ /* 0x002fc4000f8e00ff */
[----:B---3--:R-:W-:Y:S01]  /*3e60*/  UIMAD.WIDE.U32 UR8, UR27, UR35, URZ ;  /* 0x000000231b0872a5 */ /* 0x008fe2000f8e00ff */
[----:B------:R-:W-:Y:S01]  /*3e70*/  UMOV UR24, 0x400 ;  /* 0x0000040000187882 */ /* 0x000fe20000000000 */
[----:B------:R-:W-:-:S03]  /*3e80*/  UPLOP3.LUT UP3, UPT, UPT, UPT, UPT, 0x40, 0x4 ;  /* 0x000000000004789c */ /* 0x000fc60003f6e870 */
[----:B------:R-:W-:Y:S01]  /*3e90*/  UMOV UR6, UR7 ;  /* 0x0000000700067c82 */ /* 0x000fe20008000000 */
[----:B------:R-:W-:Y:S01]  /*3ea0*/  UISETP.GE.AND UP0, UPT, UR40, 0x1, UPT ;  /* 0x000000012800788c */ /* 0x000fe2000bf06270 */
[----:B------:R-:W-:Y:S01]  /*3eb0*/  UMOV UR29, UR9 ;  /* 0x00000009001d7c82 */ /* 0x000fe20008000000 */
[----:B------:R-:W-:Y:S01]  /*3ec0*/  UISETP.NE.AND UP4, UPT, UR40, 0x1, UPT ;  /* 0x000000012800788c */ /* 0x000fe2000bf85270 */
[----:B------:R-:W1:Y:S01]  /*3ed0*/  LDCU.64 UR16, c[0x0][0xb28] ;  /* 0x00016500ff1077ac */ /* 0x000e620008000a00 */
[----:B------:R-:W-:Y:S02]  /*3ee0*/  ULEA UR24, UR54, UR24, 0x18 ;  /* 0x0000001836187291 */ /* 0x000fe4000f8ec0ff */
[----:B------:R-:W-:Y:S02]  /*3ef0*/  UISETP.NE.AND UP6, UPT, UR15, 0x1, UPT ;  /* 0x000000010f00788c */ /* 0x000fe4000bfc5270 */
[----:B------:R-:W-:Y:S02]  /*3f00*/  UISETP.NE.AND UP5, UPT, UR34, 0x1, UPT ;  /* 0x000000012200788c */ /* 0x000fe4000bfa5270 */
[----:B------:R-:W-:-:S02]  /*3f10*/  USHF.R.U32.HI UR31, URZ, UR33, UR6 ;  /* 0x00000021ff1f7299 */ /* 0x000fc40008011606 */
[----:B------:R-:W-:Y:S02]  /*3f20*/  USHF.R.U32.HI UR29, URZ, UR38, UR29 ;  /* 0x00000026ff1d7299 */ /* 0x000fe4000801161d */
[----:B------:R-:W-:Y:S01]  /*3f30*/  UISETP.NE.AND UP2, UPT, UR4, 0x1, UPT ;  /* 0x000000010400788c */ /* 0x000fe2000bf45270 */
[----:B------:R-:W-:-:S10]  /*3f40*/  UMOV UR12, URZ ;  /* 0x000000ff000c7c82 */ /* 0x000fd40008000000 */
.L_x_82:
[C---:B------:R-:W-:Y:S02]  /*3f50*/  LEA R12, R14.reuse, UR24, 0x3 ;  /* 0x000000180e0c7c11 */ /* 0x040fe4000f8e18ff */
[----:B------:R-:W-:Y:S02]  /*3f60*/  SHF.L.U32 R0, R13, 0x1f, RZ ;  /* 0x0000001f0d007819 */ /* 0x000fe400000006ff */
[----:B------:R-:W-:Y:S02]  /*3f70*/  LEA R8, R14, UR24, 0x4 ;  /* 0x000000180e087c11 */ /* 0x000fe4000f8e20ff */
[----:B---3--:R-:W3:Y:S02]  /*3f80*/  SYNCS.PHASECHK.TRANS64.TRYWAIT P0, [R12+URZ+0x70], R0 ;  /* 0x000070000c0075a7 */ /* 0x008ee400080011ff */
[----:B---3--:R-:W-:Y:S05]  /*3f90*/  @!P0 BRA `(.L_x_74) ;  /* 0x0000003800b48947 */ /* 0x008fea0003800000 */
.L_x_146:
[----:B------:R-:W1:Y:S01]  /*3fa0*/  LDS.128 R8, [R8+0x100] ;  /* 0x0001000008087984 */ /* 0x000e620000000c00 */
[----:B------:R-:W-:Y:S01]  /*3fb0*/  UISETP.GE.AND UP0, UPT, UR40, 0x1, UPT ;  /* 0x000000012800788c */ /* 0x000fe2000bf06270 */
[----:B------:R-:W-:Y:S01]  /*3fc0*/  @!PT LDS RZ, [RZ] ;  /* 0x00000000fffff984 */ /* 0x000fe20000000800 */
[----:B------:R-:W-:Y:S01]  /*3fd0*/  @!PT LDS RZ, [RZ] ;  /* 0x00000000fffff984 */ /* 0x000fe20000000800 */
[----:B------:R-:W-:Y:S01]  /*3fe0*/  @!PT LDS RZ, [RZ] ;  /* 0x00000000fffff984 */ /* 0x000fe20000000800 */
[----:B------:R-:W-:Y:S01]  /*3ff0*/  @!PT LDS RZ, [RZ] ;  /* 0x00000000fffff984 */ /* 0x000fe20000000800 */
[----:B------:R2:W-:Y:S06]  /*4000*/  MEMBAR.ALL.CTA ;  /* 0x0000000000007992 */ /* 0x0005ec0000008000 */
[----:B--2---:R-:W2:Y:S01]  /*4010*/  FENCE.VIEW.ASYNC.S ;  /* 0x00000000000073c6 */ /* 0x004ea20000000000 */
[----:B-1----:R-:W-:Y:S11]  /*4020*/  LOP3.LUT P0, RZ, R10, 0x1, RZ, 0xc0, !PT ;  /* 0x000000010aff7812 */ /* 0x002ff6000780c0ff */
[----:B------:R-:W-:Y:S02]  /*4030*/  @!UPT UIADD3 URZ, UPT, UPT, URZ, URZ, URZ ;  /* 0x000000fffffff290 */ /* 0x000fe4000fffe0ff */
[----:B--2---:R-:W-:Y:S01]  /*4040*/  VOTEU.ANY UP1, P0 ;  /* 0x0000000000ff7886 */ /* 0x004fe20000020100 */
[----:B------:R-:W-:Y:S11]  /*4050*/  PLOP3.LUT P0, PT, PT, PT, UP1, 0x80, 0x8 ;  /* 0x000000000008781c */ /* 0x000ff60003f0f018 */
[----:B------:R-:W-:Y:S02]  /*4060*/  @!UPT UIADD3 URZ, UPT, UPT, URZ, URZ, URZ ;  /* 0x000000fffffff290 */ /* 0x000fe4000fffe0ff */
[----:B---3--:R-:W-:Y:S02]  /*4070*/  @P0 SHF.R.U32.HI R0, RZ, 0x10, R9 ;  /* 0x00000010ff000819 */ /* 0x008fe40000011609 */
[----:B------:R-:W-:Y:S02]  /*4080*/  @P0 MOV R6, R8 ;  /* 0x0000000800060202 */ /* 0x000fe40000000f00 */
[----:B------:R-:W-:Y:S01]  /*4090*/  @P0 R2UR UR4, R0 ;  /* 0x00000000000402ca */ /* 0x000fe200000e0000 */
[----:B------:R-:W-:Y:S01]  /*40a0*/  VIADD R0, R12, 0x80 ;  /* 0x000000800c007836 */ /* 0x000fe20000000000 */
[----:B------:R-:W-:Y:S02]  /*40b0*/  @P0 LOP3.LUT R8, R9, 0xffff, RZ, 0xc0, !PT ;  /* 0x0000ffff09080812 */ /* 0x000fe400078ec0ff */
[----:B------:R-:W-:Y:S02]  /*40c0*/  @P0 R2UR UR6, R6 ;  /* 0x00000000060602ca */ /* 0x000fe400000e0000 */
[----:B------:R-:W-:Y:S02]  /*40d0*/  PRMT R0, RZ, 0x654, R0 ;  /* 0x00000654ff007816 */ /* 0x000fe40000000000 */
[----:B------:R-:W-:Y:S02]  /*40e0*/  @P0 R2UR UR5, R8 ;  /* 0x00000000080502ca */ /* 0x000fe400000e0000 */
[----:B------:R1:W-:Y:S03]  /*40f0*/  SYNCS.ARRIVE.TRANS64.RED.A1T0 RZ, [R0+URZ], RZ ;  /* 0x000000ff00ff79a7 */ /* 0x0003e600081004ff */
[----:B------:R-:W-:Y:S04]  /*4100*/  @UP1 UMOV UR25, UR4 ;  /* 0x0000000400191c82 */ /* 0x000fe80008000000 */
[----:B------:R-:W-:Y:S04]  /*4110*/  @UP1 UMOV UR14, UR6 ;  /* 0x00000006000e1c82 */ /* 0x000fe80008000000 */
[----:B------:R-:W-:Y:S01]  /*4120*/  @UP1 UMOV UR13, UR5 ;  /* 0x00000005000d1c82 */ /* 0x000fe20008000000 */
[----:B------:R-:W-:Y:S05]  /*4130*/  BRA.U !UP0, `(.L_x_75) ;  /* 0x0000000108a47547 */ /* 0x000fea000b800000 */
[----:B------:R-:W-:Y:S02]  /*4140*/  UIMAD.WIDE.U32 UR8, UR13, UR35, URZ ;  /* 0x000000230d0872a5 */ /* 0x000fe4000f8e00ff */
[----:B------:R-:W-:Y:S02]  /*4150*/  UIMAD.WIDE.U32 UR10, UR14, UR32, URZ ;  /* 0x000000200e0a72a5 */ /* 0x000fe4000f8e00ff */
[----:B------:R-:W-:Y:S02]  /*4160*/  USEL UR4, UR27, UR29, !UP5 ;  /* 0x0000001d1b047287 */ /* 0x000fe4000e800000 */
[----:B------:R-:W-:Y:S02]  /*4170*/  USEL UR7, UR28, UR31, !UP6 ;  /* 0x0000001f1c077287 */ /* 0x000fe4000f000000 */
[----:B------:R-:W-:Y:S02]  /*4180*/  UIMAD.WIDE.U32 UR18, UR4, UR16, URZ ;  /* 0x00000010041272a5 */ /* 0x000fe4000f8e00ff */
[----:B------:R-:W-:Y:S01]  /*4190*/  UIMAD.WIDE.U32 UR20, UR7, UR16, URZ ;  /* 0x00000010071472a5 */ /* 0x000fe2000f8e00ff */
[----:B------:R-:W-:Y:S02]  /*41a0*/  UMOV UR5, UR9 ;  /* 0x0000000900057c82 */ /* 0x000fe40008000000 */
[----:B------:R-:W-:Y:S03]  /*41b0*/  USHF.R.U32.HI UR6, URZ, UR38, UR5 ;  /* 0x00000026ff067299 */ /* 0x000fe60008011605 */
[----:B------:R-:W-:Y:S01]  /*41c0*/  UMOV UR5, UR11 ;  /* 0x0000000b00057c82 */ /* 0x000fe20008000000 */
[----:B------:R-:W-:Y:S02]  /*41d0*/  USEL UR6, UR13, UR6, !UP5 ;  /* 0x000000060d067287 */ /* 0x000fe4000e800000 */
[----:B------:R-:W-:Y:S02]  /*41e0*/  USHF.R.U32.HI UR8, URZ, UR33, UR5 ;  /* 0x00000021ff087299 */ /* 0x000fe40008011605 */
[----:B------:R-:W-:Y:S01]  /*41f0*/  UIMAD.WIDE.U32 UR10, UR6, UR16, URZ ;  /* 0x00000010060a72a5 */ /* 0x000fe2000f8e00ff */
[----:B------:R-:W-:Y:S02]  /*4200*/  UMOV UR5, UR19 ;  /* 0x0000001300057c82 */ /* 0x000fe40008000000 */
[----:B------:R-:W-:Y:S03]  /*4210*/  @UP4 USHF.R.U32.HI UR4, URZ, UR17, UR5 ;  /* 0x00000011ff044299 */ /* 0x000fe60008011605 */
[----:B------:R-:W-:Y:S01]  /*4220*/  UMOV UR5, UR21 ;  /* 0x0000001500057c82 */ /* 0x000fe20008000000 */
[----:B------:R-:W-:Y:S02]  /*4230*/  UIMAD UR4, UR40, UR4, URZ ;  /* 0x00000004280472a4 */ /* 0x000fe4000f8e02ff */
[----:B------:R-:W-:Y:S02]  /*4240*/  @UP4 USHF.R.U32.HI UR7, URZ, UR17, UR5 ;  /* 0x00000011ff074299 */ /* 0x000fe40008011605 */
[----:B------:R-:W-:Y:S02]  /*4250*/  USEL UR5, UR14, UR8, !UP6 ;  /* 0x000000080e057287 */ /* 0x000fe4000f000000 */
[----:B------:R-:W-:Y:S02]  /*4260*/  UIMAD UR8, UR40, UR7, URZ ;  /* 0x00000007280872a4 */ /* 0x000fe4000f8e02ff */
[----:B------:R-:W-:Y:S03]  /*4270*/  UISETP.GE.AND UP0, UPT, UR6, UR4, UPT ;  /* 0x000000040600728c */ /* 0x000fe6000bf06270 */
[----:B------:R-:W-:Y:S01]  /*4280*/  UMOV UR4, UR11 ;  /* 0x0000000b00047c82 */ /* 0x000fe20008000000 */
[----:B------:R-:W-:Y:S02]  /*4290*/  UISETP.GE.OR UP0, UPT, UR5, UR8, UP0 ;  /* 0x000000080500728c */ /* 0x000fe40008706670 */
[----:B------:R-:W-:Y:S02]  /*42a0*/  USHF.R.U32.HI UR4, URZ, UR17, UR4 ;  /* 0x00000011ff047299 */ /* 0x000fe40008011604 */
[----:B------:R-:W-:Y:S02]  /*42b0*/  UIMAD.WIDE.U32 UR8, UR5, UR16, URZ ;  /* 0x00000010050872a5 */ /* 0x000fe4000f8e00ff */
[----:B------:R-:W-:Y:S04]  /*42c0*/  USEL UR10, UR6, UR4, !UP4 ;  /* 0x00000004060a7287 */ /* 0x000fe8000e000000 */
[----:B------:R-:W-:Y:S01]  /*42d0*/  UIADD3 UR11, UPT, UPT, -UR10, URZ, URZ ;  /* 0x000000ff0a0b7290 */ /* 0x000fe2000fffe1ff */
[----:B------:R-:W-:Y:S02]  /*42e0*/  @!UP0 UMOV UR4, UR9 ;  /* 0x0000000900048c82 */ /* 0x000fe40008000000 */
[----:B------:R-:W-:Y:S02]  /*42f0*/  @!UP0 USHF.R.U32.HI UR4, URZ, UR17, UR4 ;  /* 0x00000011ff048299 */ /* 0x000fe40008011604 */
[----:B------:R-:W-:Y:S02]  /*4300*/  UIMAD UR8, UR40, UR11, UR6 ;  /* 0x0000000b280872a4 */ /* 0x000fe4000f8e0206 */
[----:B------:R-:W-:Y:S04]  /*4310*/  @!UP0 USEL UR4, UR5, UR4, !UP4 ;  /* 0x0000000405048287 */ /* 0x000fe8000e000000 */
[----:B------:R-:W-:Y:S02]  /*4320*/  @!UP0 UIMAD UR8, UR7, UR8, UR4 ;  /* 0x00000008070882a4 */ /* 0x000fe4000f8e0204 */
[----:B------:R-:W-:Y:S02]  /*4330*/  @!UP0 UIADD3 UR9, UPT, UPT, UR10, -UR4, URZ ;  /* 0x800000040a098290 */ /* 0x000fe4000fffe0ff */
[----:B------:R-:W-:Y:S02]  /*4340*/  UIADD3 UR4, UPT, UPT, -UR5, URZ, URZ ;  /* 0x000000ff05047290 */ /* 0x000fe4000fffe1ff */
[----:B------:R-:W-:Y:S02]  /*4350*/  UIADD3 UR7, UPT, UPT, -UR6, URZ, URZ ;  /* 0x000000ff06077290 */ /* 0x000fe4000fffe1ff */
[----:B------:R-:W-:Y:S02]  /*4360*/  @!UP0 UIMAD UR6, UR9, UR40, UR5 ;  /* 0x00000028090682a4 */ /* 0x000fe4000f8e0205 */
[----:B------:R-:W-:Y:S02]  /*4370*/  UIMAD UR14, UR15, UR4, UR14 ;  /* 0x000000040f0e72a4 */ /* 0x000fe4000f8e020e */
[----:B------:R-:W-:Y:S01]  /*4380*/  UIMAD UR13, UR34, UR7, UR13 ;  /* 0x00000007220d72a4 */ /* 0x000fe2000f8e020d */
[----:B------:R-:W-:Y:S02]  /*4390*/  @!UP0 UMOV UR5, UR8 ;  /* 0x0000000800058c82 */ /* 0x000fe40008000000 */
[----:B------:R-:W-:Y:S02]  /*43a0*/  UIMAD UR14, UR5, UR15, UR14 ;  /* 0x0000000f050e72a4 */ /* 0x000fe4000f8e020e */
[----:B------:R-:W-:Y:S11]  /*43b0*/  UIMAD UR13, UR6, UR34, UR13 ;  /* 0x00000022060d72a4 */ /* 0x000ff6000f8e020d */
[----:B------:R-:W-:Y:S01]  /*43c0*/  @!UPT UIADD3 URZ, UPT, UPT, URZ, URZ, URZ ;  /* 0x000000fffffff290 */ /* 0x000fe2000fffe0ff */
.L_x_75:
[----:B------:R-:W2:Y:S01]  /*43d0*/  @!UP2 LDCU.128 UR20, c[0x0][0xb10] ;  /* 0x00016200ff14a7ac */ /* 0x000ea20008000c00 */
[C---:B------:R-:W-:Y:S02]  /*43e0*/  ISETP.NE.U32.AND P1, PT, R4.reuse, RZ, PT ;  /* 0x000000ff0400720c */ /* 0x040fe40003f25070 */
[----:B------:R-:W-:Y:S02]  /*43f0*/  ISETP.NE.U32.AND P0, PT, R4, RZ, PT ;  /* 0x000000ff0400720c */ /* 0x000fe40003f05070 */
[C---:B------:R-:W-:Y:S02]  /*4400*/  ISETP.NE.AND.EX P1, PT, R5.reuse, RZ, PT, P1 ;  /* 0x000000ff0500720c */ /* 0x040fe40003f25310 */
[----:B------:R-:W-:Y:S01]  /*4410*/  ISETP.NE.AND.EX P0, PT, R5, RZ, PT, P0 ;  /* 0x000000ff0500720c */ /* 0x000fe20003f05300 */
[----:B------:R-:W3:Y:S01]  /*4420*/  @!UP2 LDCU UR5, c[0x0][0xb0c] ;  /* 0x00016180ff05a7ac */ /* 0x000ee20008000800 */
[----:B------:R-:W-:Y:S02]  /*4430*/  USHF.L.U32 UR11, UR26, 0x6, URZ ;  /* 0x000000061a0b7899 */ /* 0x000fe400080006ff */
[----:B------:R-:W-:Y:S02]  /*4440*/  USHF.L.U32 UR10, UR30, 0x6, URZ ;  /* 0x000000061e0a7899 */ /* 0x000fe400080006ff */
[----:B--2---:R-:W-:Y:S07]  /*4450*/  UIMAD.WIDE.U32 UR6, UR14, UR20, URZ ;  /* 0x000000140e0672a5 */ /* 0x004fee000f8e00ff */
[----:B------:R-:W-:Y:S01]  /*4460*/  @!UP2 UMOV UR4, UR7 ;  /* 0x000000070004ac82 */ /* 0x000fe20008000000 */
[----:B---3--:R-:W-:Y:S02]  /*4470*/  @!UP2 UISETP.NE.AND UP0, UPT, UR5, 0x1, UPT ;  /* 0x000000010500a88c */ /* 0x008fe4000bf05270 */
[----:B------:R-:W-:Y:S02]  /*4480*/  @!UP2 USHF.R.U32.HI UR4, URZ, UR21, UR4 ;  /* 0x00000015ff04a299 */ /* 0x000fe40008011604 */
[----:B------:R-:W-:Y:S02]  /*4490*/  UIMAD.WIDE.U32 UR6, UR13, UR23, URZ ;  /* 0x000000170d0672a5 */ /* 0x000fe4000f8e00ff */
[----:B------:R-:W-:Y:S02]  /*44a0*/  @!UP2 USEL UR8, UR14, UR4, !UP0 ;  /* 0x000000040e08a287 */ /* 0x000fe4000c000000 */
[----:B------:R-:W-:Y:S03]  /*44b0*/  @!UP2 UISETP.NE.AND UP0, UPT, UR22, 0x1, UPT ;  /* 0x000000011600a88c */ /* 0x000fe6000bf05270 */
[----:B------:R-:W-:Y:S02]  /*44c0*/  @!UP2 UMOV UR6, UR7 ;  /* 0x000000070006ac82 */ /* 0x000fe40008000000 */
[----:B------:R-:W2:Y:S02]  /*44d0*/  @!UP2 LDCU UR4, c[0x0][0xb20] ;  /* 0x00016400ff04a7ac */ /* 0x000ea40008000800 */
[----:B--2---:R-:W-:Y:S04]  /*44e0*/  @!UP2 USHF.R.U32.HI UR6, URZ, UR4, UR6 ;  /* 0x00000004ff06a299 */ /* 0x004fe80008011606 */
[----:B------:R-:W-:Y:S04]  /*44f0*/  @!UP2 USEL UR6, UR13, UR6, !UP0 ;  /* 0x000000060d06a287 */ /* 0x000fe8000c000000 */
[----:B------:R-:W-:Y:S02]  /*4500*/  @!UP2 UIADD3 UR4, UPT, UPT, -UR8, UR6, URZ ;  /* 0x000000060804a290 */ /* 0x000fe4000fffe1ff */
[----:B------:R-:W-:Y:S02]  /*4510*/  @!UP2 UIADD3 UR6, UPT, UPT, UR8, -UR6, URZ ;  /* 0x800000060806a290 */ /* 0x000fe4000fffe0ff */
[----:B------:R-:W-:Y:S02]  /*4520*/  @!UP2 UIMAD UR14, UR4, UR5, UR14 ;  /* 0x00000005040ea2a4 */ /* 0x000fe4000f8e020e */
[----:B------:R-:W-:Y:S01]  /*4530*/  @!UP2 UIMAD UR13, UR6, UR22, UR13 ;  /* 0x00000016060da2a4 */ /* 0x000fe2000f8e020d */
[----:B------:R-:W-:Y:S11]  /*4540*/  BRA.U UP3, `(.L_x_76) ;  /* 0x0000000103107547 */ /* 0x000ff6000b800000 */
[----:B------:R-:W-:Y:S04]  /*4550*/  MOV R6, UR37 ;  /* 0x0000002500067c02 */ /* 0x000fe80008000f00 */
[----:B------:R-:W-:Y:S04]  /*4560*/  SHF.L.U32 R6, R6, 0x1f, RZ ;  /* 0x0000001f06067819 */ /* 0x000fe800000006ff */
[----:B------:R-:W2:Y:S02]  /*4570*/  SYNCS.PHASECHK.TRANS64.TRYWAIT P2, [UR24+0x68], R6 ;  /* 0x00006806ff0075a7 */ /* 0x000ea40008041118 */
[----:B--2---:R-:W-:Y:S05]  /*4580*/  @!P2 BRA `(.L_x_77) ;  /* 0x00000034004ca947 */ /* 0x004fea0003800000 */
.L_x_76:
[----:B------:R-:W-:Y:S05]  /*4590*/  @!P1 BRA `(.L_x_78) ;  /* 0x0000000000309947 */ /* 0x000fea0003800000 */
[----:B----4-:R-:W-:Y:S01]  /*45a0*/  ISETP.NE.U32.AND P1, PT, R2, RZ, PT ;  /* 0x000000ff0200720c */ /* 0x010fe20003f25070 */
[----:B------:R-:W2:Y:S01]  /*45b0*/  LDCU.64 UR4, c[0x0][0x358] ;  /* 0x00006b00ff0477ac */ /* 0x000ea20008000a00 */
[----:B------:R-:W-:Y:S02]  /*45c0*/  IMAD.MOV.U32 R45, RZ, RZ, 0x1 ;  /* 0x00000001ff2d7424 */ /* 0x000fe400078e00ff */
[----:B------:R-:W-:Y:S11]  /*45d0*/  ISETP.NE.AND.EX P1, PT, R3, RZ, PT, P1 ;  /* 0x000000ff0300720c */ /* 0x000ff60003f25310 */
[----:B------:R-:W-:Y:S02]  /*45e0*/  @!UPT UIADD3 URZ, UPT, UPT, URZ, URZ, URZ ;  /* 0x000000fffffff290 */ /* 0x000fe4000fffe0ff */
[----:B------:R-:W3:Y:S01]  /*45f0*/  @P1 LDC.64 R8, c[0x0][0x888] ;  /* 0x00022200ff081b82 */ /* 0x000ee20000000a00 */
[----:B-1----:R-:W-:Y:S04]  /*4600*/  @P1 IMAD R0, R4, UR36, RZ ;  /* 0x0000002404001c24 */ /* 0x002fe8000f8e02ff */
[----:B---3--:R-:W-:Y:S04]  /*4610*/  @P1 IMAD.WIDE R8, R0, 0x4, R8 ;  /* 0x0000000400081825 */ /* 0x008fe800078e0208 */
[----:B------:R-:W-:Y:S01]  /*4620*/  HFMA2 R0, -RZ, RZ, 0, 5.9604644775390625e-08 ;  /* 0x00000001ff007431 */ /* 0x000fe200000001ff */
[----:B--2--5:R2:W5:Y:S04]  /*4630*/  @P1 LDG.E R26, desc[UR4][R8.64] ;  /* 0x00000004081a1981 */ /* 0x024568000c1e1900 */
[----:B------:R-:W-:Y:S01]  /*4640*/  @!P1 PRMT R45, R0, 0x7610, R45 ;  /* 0x00007610002d9816 */ /* 0x000fe2000000002d */
[----:B--2---:R-:W3:Y:S06]  /*4650*/  @!P1 LDC R26, c[0x0][0x880] ;  /* 0x00022000ff1a9b82 */ /* 0x004eec0000000800 */
.L_x_78:
[----:B---3-5:R-:W-:Y:S01]  /*4660*/  @!P0 FSETP.EQ.AND P1, PT, R26, RZ, PT ;  /* 0x000000ff1a00820b */ /* 0x028fe20003f22000 */
[----:B------:R-:W-:Y:S01]  /*4670*/  @!UPT UIADD3 URZ, UPT, UPT, URZ, URZ, URZ ;  /* 0x000000fffffff290 */ /* 0x000fe2000fffe0ff */
[----:B------:R-:W-:Y:S11]  /*4680*/  @!P0 BRA `(.L_x_79) ;  /* 0x0000000000188947 */ /* 0x000ff60003800000 */
[----:B------:R-:W-:Y:S02]  /*4690*/  LOP3.LUT P0, RZ, R45, 0xff, RZ, 0xc0, !PT ;  /* 0x000000ff2dff7812 */ /* 0x000fe4000780c0ff */
[----:B----4-:R-:W-:Y:S04]  /*46a0*/  ISETP.NE.U32.AND P1, PT, R2, RZ, PT ;  /* 0x000000ff0200720c */ /* 0x010fe80003f25070 */
[----:B------:R-:W-:Y:S04]  /*46b0*/  ISETP.NE.AND.EX P1, PT, R3, RZ, PT, P1 ;  /* 0x000000ff0300720c */ /* 0x000fe80003f25310 */
[----:B------:R-:W-:Y:S03]  /*46c0*/  PLOP3.LUT P1, PT, P1, PT, PT, 0x8, 0x80 ;  /* 0x000000000080781c */ /* 0x000fe60000f2e170 */
[----:B------:R-:W-:Y:S11]  /*46d0*/  @P0 FSETP.EQ.AND P1, PT, R26, RZ, PT ;  /* 0x000000ff1a00020b */ /* 0x000ff60003f22000 */
[----:B------:R-:W-:Y:S02]  /*46e0*/  @!UPT UIADD3 URZ, UPT, UPT, URZ, URZ, URZ ;  /* 0x000000fffffff290 */ /* 0x000fe4000fffe0ff */
.L_x_79:
[----:B------:R-:W-:Y:S01]  /*46f0*/  ULEA UR4, UR12, UR24, 0x3 ;  /* 0x000000180c047291 */ /* 0x000fe2000f8e18ff */
[----:B------:R-:W-:Y:S02]  /*4700*/  SHF.L.U32 R9, R15, 0x1f, RZ ;  /* 0x0000001f0f097819 */ /* 0x000fe400000006ff */
[----:B------:R-:W-:Y:S04]  /*4710*/  ELECT P0, URZ, PT ;  /* 0x0000000000ff782f */ /* 0x000fe80003800000 */
[----:B------:R-:W-:Y:S02]  /*4720*/  PLOP3.LUT P1, PT, P1, P0, PT, 0xf2, 0x2f ;  /* 0x00000000002f781c */ /* 0x000fe40000f21e72 */
[----:B------:R-:W2:Y:S11]  /*4730*/  SYNCS.PHASECHK.TRANS64.TRYWAIT P2, [UR4+0x48], R9 ;  /* 0x00004809ff0075a7 */ /* 0x000eb60008041104 */
[----:B------:R-:W-:Y:S05]  /*4740*/  @!P1 IADD3 R8, P0, PT, R16, 0x580, RZ ;  /* 0x0000058010089810 */ /* 0x000fea0007f1e0ff */
[----:B-1----:R-:W-:Y:S01]  /*4750*/  @!P1 IMAD.X R6, RZ, RZ, R17, P0 ;  /* 0x000000ffff069224 */ /* 0x002fe200000e0611 */
[----:B--2---:R-:W-:Y:S07]  /*4760*/  @!P2 BRA `(.L_x_80) ;  /* 0x0000003000eca947 */ /* 0x004fee0003800000 */
.L_x_149:
[----:B------:R-:W-:Y:S01]  /*4770*/  @!P1 R2UR UR7, R6 ;  /* 0x00000000060792ca */ /* 0x000fe200000e0000 */
[----:B------:R-:W-:Y:S01]  /*4780*/  UIADD3 UR5, UPT, UPT, UR12, 0x1, URZ ;  /* 0x000000010c057890 */ /* 0x000fe2000fffe0ff */
[----:B------:R-:W-:Y:S01]  /*4790*/  @!P1 R2UR UR6, R8 ;  /* 0x00000000080692ca */ /* 0x000fe200000e0000 */
[----:B------:R-:W-:Y:S01]  /*47a0*/  UIADD3 UR9, UPT, UPT, UR4, 0x30, URZ ;  /* 0x0000003004097890 */ /* 0x000fe2000fffe0ff */
[----:B------:R-:W-:Y:S01]  /*47b0*/  @!P1 IMAD.MOV.U32 R6, RZ, RZ, 0x1000 ;  /* 0x00001000ff069424 */ /* 0x000fe200078e00ff */
[----:B------:R-:W-:Y:S01]  /*47c0*/  UISETP.NE.AND UP0, UPT, UR5, 0x3, UPT ;  /* 0x000000030500788c */ /* 0x000fe2000bf05270 */
[----:B------:R-:W-:Y:S01]  /*47d0*/  VIADD R14, R14, 0x1 ;  /* 0x000000010e0e7836 */ /* 0x000fe20000000000 */
[----:B------:R-:W-:Y:S01]  /*47e0*/  UMOV UR22, 0x0 ;  /* 0x0000000000167882 */ /* 0x000fe20000000000 */
[----:B------:R-:W-:Y:S01]  /*47f0*/  UMOV UR23, 0x10000000 ;  /* 0x1000000000177882 */ /* 0x000fe20000000000 */
[----:B------:R-:W-:Y:S04]  /*4800*/  UPRMT UR20, UR54, 0x654, UR9 ;  /* 0x0000065436147896 */ /* 0x000fe80008000009 */
[----:B-1----:R-:W-:Y:S01]  /*4810*/  IMAD.U32 R9, RZ, RZ, UR7 ;  /* 0x00000007ff097e24 */ /* 0x002fe2000f8e00ff */
[----:B------:R-:W-:Y:S01]  /*4820*/  USEL UR7, URZ, 0x1, UP0 ;  /* 0x00000001ff077887 */ /* 0x000fe20008000000 */
[----:B------:R-:W-:Y:S01]  /*4830*/  IMAD.U32 R8, RZ, RZ, UR6 ;  /* 0x00000006ff087e24 */ /* 0x000fe2000f8e00ff */
[----:B------:R-:W-:Y:S02]  /*4840*/  USEL UR6, UR5, URZ, UP0 ;  /* 0x000000ff05067287 */ /* 0x000fe40008000000 */
[----:B------:R-:W-:Y:S01]  /*4850*/  VOTEU.ALL UP0, P1 ;  /* 0x0000000000ff7886 */ /* 0x000fe20000800000 */
[----:B------:R-:W-:Y:S02]  /*4860*/  @!P1 R2UR UR19, R9 ;  /* 0x00000000091392ca */ /* 0x000fe400000e0000 */
[----:B------:R-:W-:Y:S02]  /*4870*/  @!P1 R2UR UR18, R8 ;  /* 0x00000000081292ca */ /* 0x000fe400000e0000 */
[----:B------:R-:W-:Y:S01]  /*4880*/  @!UP0 ULEA UR5, UR12, UR24, 0xc ;  /* 0x000000180c058291 */ /* 0x000fe2000f8e60ff */
[----:B------:R-:W-:Y:S02]  /*4890*/  LOP3.LUT R15, R15, UR7, RZ, 0x3c, !PT ;  /* 0x000000070f0f7c12 */ /* 0x000fe4000f8e3cff */
[----:B------:R-:W-:Y:S01]  /*48a0*/  UMOV UR12, UR36 ;  /* 0x00000024000c7c82 */ /* 0x000fe20008000000 */
[----:B------:R-:W-:Y:S01]  /*48b0*/  @!UP0 UIADD3 UR8, UPT, UPT, UR5, 0x200, URZ ;  /* 0x0000020005088890 */ /* 0x000fe2000fffe0ff */
[----:B------:R-:W-:Y:S01]  /*48c0*/  SHF.L.U32 R0, R15, 0x1f, RZ ;  /* 0x0000001f0f007819 */ /* 0x000fe200000006ff */
[----:B------:R-:W-:Y:S01]  /*48d0*/  VOTEU.ALL UP0, P1 ;  /* 0x0000000000ff7886 */ /* 0x000fe20000800000 */
[----:B------:R-:W-:Y:S06]  /*48e0*/  ULEA UR5, UR6, UR24, 0x3 ;  /* 0x0000001806057291 */ /* 0x000fec000f8e18ff */
[----:B------:R1:W-:Y:S01]  /*48f0*/  @!UP0 UTMALDG.3D [UR8], [UR18], desc[UR22] ;  /* 0x00001608120085b4 */ /* 0x0003e20008011000 */
[----:B------:R1:W-:Y:S01]  /*4900*/  @!P1 SYNCS.ARRIVE.TRANS64.RED.A0TR RZ, [UR4+0x30], R6 ;  /* 0x00003006ffff99a7 */ /* 0x0003e20008300404 */
[----:B------:R-:W-:Y:S01]  /*4910*/  SYNCS.ARRIVE.TRANS64.RED.A1T0 RZ, [UR20], RZ ;  /* 0x000000ffffff79a7 */ /* 0x000fe20008100414 */
[----:B------:R-:W2:Y:S02]  /*4920*/  SYNCS.PHASECHK.TRANS64.TRYWAIT P0, [UR5+0x48], R0 ;  /* 0x00004800ff0075a7 */ /* 0x000ea40008001105 */
[----:B-12---:R-:W-:Y:S05]  /*4930*/  @!P0 BRA `(.L_x_81) ;  /* 0x0000003000908947 */ /* 0x006fea0003800000 */
.L_x_151:
[----:B------:R-:W-:Y:S01]  /*4940*/  UIADD3 UR9, UPT, UPT, UR5, 0x30, URZ ;  /* 0x0000003005097890 */ /* 0x000fe2000fffe0ff */
[----:B-1----:R-:W-:Y:S01]  /*4950*/  @!P1 IADD3 R6, P0, PT, R16, 0x580, RZ ;  /* 0x0000058010069810 */ /* 0x002fe20007f1e0ff */
[----:B------:R-:W-:Y:S01]  /*4960*/  UPLOP3.LUT UP3, UPT, UPT, UPT, UPT, 0x80, 0x8 ;  /* 0x000000000008789c */ /* 0x000fe20003f6f070 */
[----:B------:R-:W-:Y:S01]  /*4970*/  R2UR UR23, R47 ;  /* 0x000000002f1772ca */ /* 0x000fe200000e0000 */
[----:B------:R-:W-:Y:S01]  /*4980*/  UMOV UR20, 0x0 ;  /* 0x0000000000147882 */ /* 0x000fe20000000000 */
[----:B------:R-:W-:Y:S01]  /*4990*/  @!P1 R2UR UR7, R6 ;  /* 0x00000000060792ca */ /* 0x000fe200000e0000 */
[----:B------:R-:W-:Y:S01]  /*49a0*/  @!P1 IMAD.X R0, RZ, RZ, R17, P0 ;  /* 0x000000ffff009224 */ /* 0x000fe200000e0611 */
[----:B------:R-:W-:Y:S01]  /*49b0*/  UMOV UR21, 0x10000000 ;  /* 0x1000000000157882 */ /* 0x000fe20000000000 */
[----:B------:R-:W-:Y:S01]  /*49c0*/  UMOV UR12, UR36 ;  /* 0x00000024000c7c82 */ /* 0x000fe20008000000 */
[----:B------:R-:W-:Y:S01]  /*49d0*/  VOTEU.ALL UP0, P1 ;  /* 0x0000000000ff7886 */ /* 0x000fe20000800000 */
[----:B------:R-:W-:Y:S01]  /*49e0*/  R2UR UR22, R48 ;  /* 0x00000000301672ca */ /* 0x000fe200000e0000 */
[----:B------:R-:W-:Y:S01]  /*49f0*/  UMOV UR36, UR25 ;  /* 0x0000001900247c82 */ /* 0x000fe20008000000 */
[----:B------:R-:W-:Y:S02]  /*4a00*/  @!P1 R2UR UR4, R0 ;  /* 0x00000000000492ca */ /* 0x000fe400000e0000 */
[----:B------:R-:W-:Y:S01]  /*4a10*/  @!UP0 UIADD3 UR10, UPT, UPT, UR10, 0x20, URZ ;  /* 0x000000200a0a8890 */ /* 0x000fe2000fffe0ff */
[C---:B------:R-:W-:Y:S01]  /*4a20*/  ISETP.NE.AND P0, PT, R14.reuse, 0x2, PT ;  /* 0x000000020e00780c */ /* 0x040fe20003f05270 */
[----:B------:R-:W-:Y:S02]  /*4a30*/  UIADD3 UR30, UPT, UPT, UR13, UR23, URZ ;  /* 0x000000170d1e7290 */ /* 0x000fe4000fffe0ff */
[----:B------:R-:W-:Y:S01]  /*4a40*/  IMAD.U32 R8, RZ, RZ, UR7 ;  /* 0x00000007ff087e24 */ /* 0x000fe2000f8e00ff */
[----:B------:R-:W-:Y:S02]  /*4a50*/  SEL R0, RZ, 0x1, P0 ;  /* 0x00000001ff007807 */ /* 0x000fe40000000000 */
[----:B------:R-:W-:Y:S02]  /*4a60*/  SEL R14, R14, RZ, P0 ;  /* 0x000000ff0e0e7207 */ /* 0x000fe40000000000 */
[----:B------:R-:W-:Y:S01]  /*4a70*/  @!P1 R2UR UR18, R8 ;  /* 0x00000000081292ca */ /* 0x000fe200000e0000 */
[----:B------:R-:W-:Y:S01]  /*4a80*/  UIADD3 UR26, UPT, UPT, UR14, UR22, URZ ;  /* 0x000000160e1a7290 */ /* 0x000fe2000fffe0ff */
[----:B------:R-:W-:Y:S01]  /*4a90*/  IMAD.U32 R9, RZ, RZ, UR4 ;  /* 0x00000004ff097e24 */ /* 0x000fe2000f8e00ff */
[----:B------:R-:W-:Y:S01]  /*4aa0*/  @!UP0 ULEA UR4, UR6, UR24, 0xc ;  /* 0x0000001806048291 */ /* 0x000fe2000f8e60ff */
[----:B------:R-:W-:Y:S03]  /*4ab0*/  LOP3.LUT R13, R13, R0, RZ, 0x3c, !PT ;  /* 0x000000000d0d7212 */ /* 0x000fe600078e3cff */
[----:B------:R-:W-:Y:S01]  /*4ac0*/  @!P1 R2UR UR19, R9 ;  /* 0x00000000091392ca */ /* 0x000fe200000e0000 */
[----:B------:R-:W-:Y:S01]  /*4ad0*/  @!UP0 UIADD3 UR8, UPT, UPT, UR4, 0x200, URZ ;  /* 0x0000020004088890 */ /* 0x000fe2000fffe0ff */
[----:B------:R-:W-:Y:S01]  /*4ae0*/  VOTEU.ALL UP0, P1 ;  /* 0x0000000000ff7886 */ /* 0x000fe20000800000 */
[----:B------:R-:W-:Y:S10]  /*4af0*/  UPRMT UR4, UR54, 0x654, UR9 ;  /* 0x0000065436047896 */ /* 0x000ff40008000009 */
[----:B------:R1:W-:Y:S01]  /*4b00*/  @!UP0 UTMALDG.3D [UR8], [UR18], desc[UR20] ;  /* 0x00001408120085b4 */ /* 0x0003e20008011000 */
[----:B------:R3:W-:Y:S01]  /*4b10*/  @!P1 SYNCS.ARRIVE.TRANS64.RED.A0TR RZ, [UR5+0x30], R7 ;  /* 0x00003007ffff99a7 */ /* 0x0007e20008300405 */
[----:B------:R-:W-:Y:S01]  /*4b20*/  SYNCS.ARRIVE.TRANS64.RED.A1T0 RZ, [UR4], RZ ;  /* 0x000000ffffff79a7 */ /* 0x000fe20008100404 */
[----:B------:R-:W-:Y:S04]  /*4b30*/  UIADD3 UR4, UPT, UPT, UR6, 0x1, URZ ;  /* 0x0000000106047890 */ /* 0x000fe8000fffe0ff */
[----:B------:R-:W-:Y:S04]  /*4b40*/  UISETP.NE.AND UP0, UPT, UR4, 0x3, UPT ;  /* 0x000000030400788c */ /* 0x000fe8000bf05270 */
[----:B------:R-:W-:Y:S06]  /*4b50*/  USEL UR5, URZ, 0x1, UP0 ;  /* 0x00000001ff057887 */ /* 0x000fec0008000000 */
[----:B------:R-:W-:Y:S01]  /*4b60*/  LOP3.LUT R15, R15, UR5, RZ, 0x3c, !PT ;  /* 0x000000050f0f7c12 */ /* 0x000fe2000f8e3cff */
[----:B-1----:R-:W-:Y:S01]  /*4b70*/  USEL UR12, UR4, URZ, UP0 ;  /* 0x000000ff040c7287 */ /* 0x002fe20008000000 */
[----:B------:R-:W-:Y:S11]  /*4b80*/  BRA.U UP1, `(.L_x_82) ;  /* 0xfffffff101f07547 */ /* 0x000ff6000b83ffff */
[----:B------:R-:W-:Y:S01]  /*4b90*/  UIADD3 UR24, UPT, UPT, UR24, 0x48, URZ ;  /* 0x0000004818187890 */ /* 0x000fe2000fffe0ff */
[----:B----4-:R-:W-:-:S03]  /*4ba0*/  SHF.L.U32 R2, R15, 0x1f, RZ ;  /* 0x0000001f0f027819 */ /* 0x010fc600000006ff */
[----:B------:R-:W-:-:S09]  /*4bb0*/  ULEA UR4, UR12, UR24, 0x3 ;  /* 0x000000180c047291 */ /* 0x000fd2000f8e18ff */
[----:B------:R-:W1:Y:S02]  /*4bc0*/  SYNCS.PHASECHK.TRANS64.TRYWAIT P0, [UR4], R2 ;  /* 0x00000002ff0075a7 */ /* 0x000e640008001104 */
[----:B-1----:R-:W-:Y:S05]  /*4bd0*/  @!P0 BRA `(.L_x_83) ;  /* 0x0000003000008947 */ /* 0x002fea0003800000 */
.L_x_153:
        /* <DEDUP_REMOVED lines=9> */
.L_x_155:
        /* <DEDUP_REMOVED lines=8> */
.L_x_85:
[----:B-1----:R1:W2:Y:S02]  /*4cf0*/  SYNCS.PHASECHK.TRANS64.TRYWAIT P0, [R0+URZ], R2 ;  /* 0x00000002000075a7 */ /* 0x0022a400080011ff */
[----:B--2---:R-:W-:Y:S05]  /*4d00*/  @!P0 NANOSLEEP.SYNCS 0x989680 ;  /* 0x009896800000895d */ /* 0x004fea0003900000 */
[----:B------:R-:W2:Y:S02]  /*4d10*/  @!P0 SYNCS.PHASECHK.TRANS64 P0, [R0+URZ], R2 ;  /* 0x00000002000085a7 */ /* 0x000ea400080010ff */
[----:B--2---:R-:W-:Y:S05]  /*4d20*/  @P0 EXIT ;  /* 0x000000000000094d */ /* 0x004fea0003800000 */
[----:B------:R-:W-:Y:S05]  /*4d30*/  BRA `(.L_x_85) ;  /* 0xfffffffc00ec7947 */ /* 0x000fea000383ffff */
.L_x_73:
[----:B------:R-:W-:-:S06]  /*4d40*/  UISETP.GE.AND UP0, UPT, UR22, 0x4, UPT ;  /* 0x000000041600788c */ /* 0x000fcc000bf06270 */
[----:B------:R-:W-:-:S13]  /*4d50*/  PLOP3.LUT P0, PT, PT, PT, UP0, 0x80, 0x8 ;  /* 0x000000000008781c */ /* 0x000fda0003f0f008 */
[----:B------:R-:W-:Y:S05]  /*4d60*/  @!P0 EXIT ;  /* 0x000000000000894d */ /* 0x000fea0003800000 */
[----:B------:R-:W-:Y:S01]  /*4d70*/  BAR.SYNC.DEFER_BLOCKING 0x6, 0xa0 ;  /* 0x0182800000007b1d */ /* 0x000fe20000010000 */
[C---:B------:R-:W-:Y:S01]  /*4d80*/  IMAD.SHL.U32 R3, R55.reuse, 0x20, RZ ;  /* 0x0000002037037824 */ /* 0x040fe200078e00ff */
[----:B------:R-:W-:Y:S01]  /*4d90*/  SHF.R.U32.HI R4, RZ, 0x1, R55 ;  /* 0x00000001ff047819 */ /* 0x000fe20000011637 */
[C---:B------:R-:W-:Y:S01]  /*4da0*/  IMAD.SHL.U32 R2, R55.reuse, 0x10, RZ ;  /* 0x0000001037027824 */ /* 0x040fe200078e00ff */
[C---:B------:R-:W-:Y:S01]  /*4db0*/  LOP3.LUT P0, RZ, R55.reuse, 0x4, RZ, 0xc0, !PT ;  /* 0x0000000437ff7812 */ /* 0x040fe2000780c0ff */
[----:B------:R-:W-:Y:S01]  /*4dc0*/  IMAD.U32 R23, R55, 0x10000, RZ ;  /* 0x0001000037177824 */ /* 0x000fe200078e00ff */
[----:B------:R-:W-:Y:S01]  /*4dd0*/  UMOV UR44, 0x400 ;  /* 0x00000400002c7882 */ /* 0x000fe20000000000 */
[----:B------:R-:W1:Y:S01]  /*4de0*/  LDCU.64 UR4, c[0x0][0x890] ;  /* 0x00011200ff0477ac */ /* 0x000e620008000a00 */
[----:B------:R-:W2:Y:S01]  /*4df0*/  LDC.64 R42, c[0x0][0x8b0] ;  /* 0x00022c00ff2a7b82 */ /* 0x000ea20000000a00 */
[----:B------:R-:W-:Y:S01]  /*4e00*/  LOP3.LUT R5, R3, 0xc0, RZ, 0xc0, !PT ;  /* 0x000000c003057812 */ /* 0x000fe200078ec0ff */
[----:B------:R-:W-:Y:S01]  /*4e10*/  IMAD.SHL.U32 R44, R55, 0x4, RZ ;  /* 0x00000004372c7824 */ /* 0x000fe200078e00ff */
[----:B------:R-:W-:Y:S01]  /*4e20*/  ULEA UR44, UR54, UR44, 0x18 ;  /* 0x0000002c362c7291 */ /* 0x000fe2000f8ec0ff */
[----:B------:R-:W-:Y:S01]  /*4e30*/  LOP3.LUT R2, R2, 0x600, RZ, 0xc0, !PT ;  /* 0x0000060002027812 */ /* 0x000fe200078ec0ff */
[----:B------:R-:W-:Y:S01]  /*4e40*/  IMAD.MOV.U32 R54, RZ, RZ, 0x10 ;  /* 0x00000010ff367424 */ /* 0x000fe200078e00ff */
[----:B------:R-:W-:Y:S01]  /*4e50*/  LOP3.LUT R4, R5, 0x8, R4, 0xf8, !PT ;  /* 0x0000000805047812 */ /* 0x000fe200078ef804 */
[----:B------:R-:W-:Y:S01]  /*4e60*/  IMAD.MOV.U32 R22, RZ, RZ, RZ ;  /* 0x000000ffff167224 */ /* 0x000fe200078e00ff */
[----:B------:R-:W3:Y:S01]  /*4e70*/  LDC.64 R40, c[0x0][0x8a8] ;  /* 0x00022a00ff287b82 */ /* 0x000ee20000000a00 */
[----:B------:R-:W-:-:S02]  /*4e80*/  LOP3.LUT R2, R2, 0x20, R3, 0xf8, !PT ;  /* 0x0000002002027812 */ /* 0x000fc400078ef803 */
[----:B------:R-:W-:Y:S02]  /*4e90*/  CS2R R52, SRZ ;  /* 0x0000000000347805 */ /* 0x000fe4000001ff00 */
[----:B------:R-:W-:Y:S01]  /*4ea0*/  LOP3.LUT R23, R23, 0x600000, RZ, 0xc0, !PT ;  /* 0x0060000017177812 */ /* 0x000fe200078ec0ff */
[----:B------:R-:W-:Y:S01]  /*4eb0*/  IMAD.MOV.U32 R51, RZ, RZ, RZ ;  /* 0x000000ffff337224 */ /* 0x000fe200078e00ff */
[----:B------:R-:W-:Y:S01]  /*4ec0*/  LOP3.LUT R44, R4, 0x18, R44, 0x78, !PT ;  /* 0x00000018042c7812 */ /* 0x000fe200078e782c */
[----:B------:R-:W4:Y:S01]  /*4ed0*/  LDCU UR63, c[0x0][0x370] ;  /* 0x00006e00ff3f77ac */ /* 0x000f220008000800 */
[----:B------:R-:W-:Y:S01]  /*4ee0*/  LOP3.LUT R2, R2, 0x100, R3, 0xf8, !PT ;  /* 0x0000010002027812 */ /* 0x000fe200078ef803 */
[----:B------:R-:W4:Y:S01]  /*4ef0*/  LDS R0, [UR44+0x120] ;  /* 0x0001202cff007984 */ /* 0x000f220008000800 */
[----:B-1----:R-:W-:Y:S01]  /*4f00*/  IMAD.U32 R57, RZ, RZ, UR4 ;  /* 0x00000004ff397e24 */ /* 0x002fe2000f8e00ff */
[----:B------:R-:W-:Y:S01]  /*4f10*/  UIADD3 UR4, UPT, UPT, UR44, 0x200, URZ ;  /* 0x000002002c047890 */ /* 0x000fe2000fffe0ff */
[----:B------:R-:W-:Y:S01]  /*4f20*/  LOP3.LUT R44, R2, R44, RZ, 0xfc, !PT ;  /* 0x0000002c022c7212 */ /* 0x000fe200078efcff */
[----:B------:R-:W-:Y:S01]  /*4f30*/  IMAD.U32 R56, RZ, RZ, UR5 ;  /* 0x00000005ff387e24 */ /* 0x000fe2000f8e00ff */
[----:B------:R-:W-:Y:S01]  /*4f40*/  LOP3.LUT R55, R55, 0x60, RZ, 0xc0, !PT ;  /* 0x0000006037377812 */ /* 0x000fe200078ec0ff */
[----:B------:R-:W1:Y:S01]  /*4f50*/  LDCU UR41, c[0x0][0xb0c] ;  /* 0x00016180ff2977ac */ /* 0x000e620008000800 */
[----:B------:R-:W-:Y:S01]  /*4f60*/  SEL R54, R54, 0xfffffff0, !P0 ;  /* 0xfffffff036367807 */ /* 0x000fe20004000000 */
[----:B------:R-:W-:Y:S01]  /*4f70*/  IMAD.U32 R59, RZ, RZ, UR4 ;  /* 0x00000004ff3b7e24 */ /* 0x000fe2000f8e00ff */
[----:B------:R-:W1:Y:S01]  /*4f80*/  LDCU UR39, c[0x0][0xb30] ;  /* 0x00016600ff2777ac */ /* 0x000e620008000800 */
[----:B------:R-:W1:Y:S01]  /*4f90*/  LDCU.64 UR60, c[0x0][0x888] ;  /* 0x00011100ff3c77ac */ /* 0x000e620008000a00 */
[----:B------:R-:W1:Y:S01]  /*4fa0*/  LDCU.64 UR42, c[0x0][0xb28] ;  /* 0x00016500ff2a77ac */ /* 0x000e620008000a00 */
[----:B------:R-:W1:Y:S01]  /*4fb0*/  LDCU.128 UR56, c[0x0][0xb10] ;  /* 0x00016200ff3877ac */ /* 0x000e620008000c00 */
[----:B------:R-:W1:Y:S01]  /*4fc0*/  LDCU UR62, c[0x0][0x374] ;  /* 0x00006e80ff3e77ac */ /* 0x000e620008000800 */
[----:B------:R-:W-:Y:S01]  /*4fd0*/  UMOV UR55, 0x1 ;  /* 0x0000000100377882 */ /* 0x000fe20000000000 */
[----:B------:R-:W-:Y:S01]  /*4fe0*/  UMOV UR46, URZ ;  /* 0x000000ff002e7c82 */ /* 0x000fe20008000000 */
[----:B------:R-:W-:Y:S01]  /*4ff0*/  UMOV UR53, URZ ;  /* 0x000000ff00357c82 */ /* 0x000fe20008000000 */
[----:B------:R-:W-:Y:S01]  /*5000*/  UMOV UR52, URZ ;  /* 0x000000ff00347c82 */ /* 0x000fe20008000000 */
[----:B-1234-:R-:W-:-:S07]  /*5010*/  IMAD.IADD R23, R0, 0x1, R23 ;  /* 0x0000000100177824 */ /* 0x01efce00078e0217 */
.L_x_116:
[C---:B------:R-:W-:Y:S02]  /*5020*/  LEA R0, R51.reuse, UR44, 0x3 ;  /* 0x0000002c33007c11 */ /* 0x040fe4000f8e18ff */
[----:B------:R-:W-:Y:S02]  /*5030*/  SHF.L.U32 R2, R52, 0x1f, RZ ;  /* 0x0000001f34027819 */ /* 0x000fe400000006ff */
[----:B-1----:R-:W-:Y:S02]  /*5040*/  LEA R4, R51, UR44, 0x4 ;  /* 0x0000002c33047c11 */ /* 0x002fe4000f8e20ff */
[----:B------:R-:W1:Y:S02]  /*5050*/  SYNCS.PHASECHK.TRANS64.TRYWAIT P0, [R0+URZ+0x70], R2 ;  /* 0x00007002000075a7 */ /* 0x000e6400080011ff */
[----:B-1----:R-:W-:Y:S05]  /*5060*/  @!P0 BRA `(.L_x_86) ;  /* 0x0000002c000c8947 */ /* 0x002fea0003800000 */
.L_x_156:
[----:B------:R-:W-:Y:S01]  /*5070*/  R2UR UR7, R58 ;  /* 0x000000003a0772ca */ /* 0x000fe200000e0000 */
[----:B------:R-:W2:Y:S01]  /*5080*/  LDS.128 R4, [R4+0x100] ;  /* 0x0001000004047984 */ /* 0x000ea20000000c00 */
[----:B-1----:R-:W-:Y:S01]  /*5090*/  VIADD R0, R0, 0x80 ;  /* 0x0000008000007836 */ /* 0x002fe20000000000 */
[----:B------:R-:W-:Y:S04]  /*50a0*/  UISETP.GE.AND UP0, UPT, UR40, 0x1, UPT ;  /* 0x000000012800788c */ /* 0x000fe8000bf06270 */
[----:B------:R-:W-:Y:S01]  /*50b0*/  PRMT R0, RZ, 0x654, R0 ;  /* 0x00000654ff007816 */ /* 0x000fe20000000000 */
[----:B------:R-:W-:Y:S01]  /*50c0*/  @!PT LDS RZ, [RZ] ;  /* 0x00000000fffff984 */ /* 0x000fe20000000800 */
[----:B------:R-:W-:Y:S01]  /*50d0*/  @!PT LDS RZ, [RZ] ;  /* 0x00000000fffff984 */ /* 0x000fe20000000800 */
[----:B------:R-:W-:Y:S01]  /*50e0*/  @!PT LDS RZ, [RZ] ;  /* 0x00000000fffff984 */ /* 0x000fe20000000800 */
[----:B------:R-:W-:Y:S01]  /*50f0*/  @!PT LDS RZ, [RZ] ;  /* 0x00000000fffff984 */ /* 0x000fe20000000800 */
[----:B------:R1:W-:Y:S06]  /*5100*/  MEMBAR.ALL.CTA ;  /* 0x0000000000007992 */ /* 0x0003ec0000008000 */
[----:B-1----:R-:W1:Y:S02]  /*5110*/  FENCE.VIEW.ASYNC.S ;  /* 0x00000000000073c6 */ /* 0x002e640000000000 */
[----:B-1----:R1:W-:Y:S01]  /*5120*/  SYNCS.ARRIVE.TRANS64.RED.A1T0 RZ, [R0+URZ], RZ ;  /* 0x000000ff00ff79a7 */ /* 0x0023e200081004ff */
[----:B--2---:R-:W-:Y:S11]  /*5130*/  LOP3.LUT P0, RZ, R6, 0x1, RZ, 0xc0, !PT ;  /* 0x0000000106ff7812 */ /* 0x004ff6000780c0ff */
[----:B------:R-:W-:Y:S02]  /*5140*/  @!UPT UIADD3 URZ, UPT, UPT, URZ, URZ, URZ ;  /* 0x000000fffffff290 */ /* 0x000fe4000fffe0ff */
[----:B------:R-:W-:Y:S01]  /*5150*/  VOTEU.ANY UP1, P0 ;  /* 0x0000000000ff7886 */ /* 0x000fe20000020100 */
[----:B------:R-:W-:Y:S01]  /*5160*/  PLOP3.LUT P0, PT, PT, PT, UP1, 0x80, 0x8 ;  /* 0x000000000008781c */ /* 0x000fe20003f0f018 */
[----:B------:R-:W-:Y:S06]  /*5170*/  UP2UR UR4, UPR, URZ, 0x2 ;  /* 0x00000002ff047883 */ /* 0x000fec0008000000 */
[----:B------:R-:W-:Y:S06]  /*5180*/  IMAD.U32 R60, RZ, RZ, UR4 ;  /* 0x00000004ff3c7e24 */ /* 0x000fec000f8e00ff */
[----:B------:R-:W-:Y:S02]  /*5190*/  @P0 SHF.R.U32.HI R2, RZ, 0x10, R5 ;  /* 0x00000010ff020819 */ /* 0x000fe40000011605 */
[----:B------:R-:W-:Y:S02]  /*51a0*/  @P0 MOV R3, R4 ;  /* 0x0000000400030202 */ /* 0x000fe40000000f00 */
[----:B------:R-:W-:Y:S02]  /*51b0*/  @P0 R2UR UR4, R2 ;  /* 0x00000000020402ca */ /* 0x000fe400000e0000 */
[----:B------:R-:W-:Y:S02]  /*51c0*/  @P0 LOP3.LUT R4, R5, 0xffff, RZ, 0xc0, !PT ;  /* 0x0000ffff05040812 */ /* 0x000fe400078ec0ff */
[----:B------:R-:W-:Y:S02]  /*51d0*/  @P0 R2UR UR6, R3 ;  /* 0x00000000030602ca */ /* 0x000fe400000e0000 */
[----:B------:R-:W-:Y:S07]  /*51e0*/  @P0 R2UR UR5, R4 ;  /* 0x00000000040502ca */ /* 0x000fee00000e0000 */
[----:B------:R-:W-:Y:S02]  /*51f0*/  @UP1 UMOV UR7, UR4 ;  /* 0x0000000400071c82 */ /* 0x000fe40008000000 */
[----:B------:R-:W-:Y:S02]  /*5200*/  IMAD.U32 R58, RZ, RZ, UR7 ;  /* 0x00000007ff3a7e24 */ /* 0x000fe4000f8e00ff */
[----:B------:R-:W-:Y:S02]  /*5210*/  @UP1 UMOV UR38, UR6 ;  /* 0x0000000600261c82 */ /* 0x000fe40008000000 */
[----:B------:R-:W-:Y:S01]  /*5220*/  @UP1 UMOV UR37, UR5 ;  /* 0x0000000500251c82 */ /* 0x000fe20008000000 */
[----:B-1----:R-:W-:Y:S05]  /*5230*/  BRA.U !UP0, `(.L_x_87) ;  /* 0x0000000108cc7547 */ /* 0x002fea000b800000 */
[----:B------:R-:W1:Y:S01]  /*5240*/  LDCU UR12, c[0x0][0xb20] ;  /* 0x00016400ff0c77ac */ /* 0x000e620008000800 */
[----:B------:R-:W-:Y:S02]  /*5250*/  UIMAD.WIDE.U32 UR4, UR62, UR59, URZ ;  /* 0x0000003b3e0472a5 */ /* 0x000fe4000f8e00ff */
[----:B------:R-:W-:Y:S02]  /*5260*/  UIMAD.WIDE.U32 UR6, UR63, UR56, URZ ;  /* 0x000000383f0672a5 */ /* 0x000fe4000f8e00ff */
[----:B------:R-:W-:Y:S02]  /*5270*/  UISETP.NE.AND UP0, UPT, UR58, 0x1, UPT ;  /* 0x000000013a00788c */ /* 0x000fe4000bf05270 */
[----:B------:R-:W-:Y:S02]  /*5280*/  UIMAD.WIDE.U32 UR8, UR37, UR59, URZ ;  /* 0x0000003b250872a5 */ /* 0x000fe4000f8e00ff */
[----:B------:R-:W-:Y:S02]  /*5290*/  UIMAD.WIDE.U32 UR10, UR38, UR56, URZ ;  /* 0x00000038260a72a5 */ /* 0x000fe4000f8e00ff */
[----:B------:R-:W-:Y:S02]  /*52a0*/  UISETP.NE.AND UP1, UPT, UR41, 0x1, UPT ;  /* 0x000000012900788c */ /* 0x000fe4000bf25270 */
[----:B------:R-:W-:Y:S01]  /*52b0*/  UISETP.NE.AND UP2, UPT, UR40, 0x1, UPT ;  /* 0x000000012800788c */ /* 0x000fe2000bf45270 */
[----:B------:R-:W-:Y:S02]  /*52c0*/  UMOV UR4, UR5 ;  /* 0x0000000500047c82 */ /* 0x000fe40008000000 */
[----:B-1----:R-:W-:Y:S03]  /*52d0*/  USHF.R.U32.HI UR5, URZ, UR12, UR4 ;  /* 0x0000000cff057299 */ /* 0x002fe60008011604 */
[----:B------:R-:W-:Y:S02]  /*52e0*/  UMOV UR4, UR7 ;  /* 0x0000000700047c82 */ /* 0x000fe40008000000 */
[----:B------:R-:W-:Y:S02]  /*52f0*/  USHF.R.U32.HI UR7, URZ, UR57, UR4 ;  /* 0x00000039ff077299 */ /* 0x000fe40008011604 */
[----:B------:R-:W-:Y:S02]  /*5300*/  USEL UR4, UR62, UR5, !UP0 ;  /* 0x000000053e047287 */ /* 0x000fe4000c000000 */
[----:B------:R-:W-:Y:S01]  /*5310*/  USEL UR7, UR63, UR7, !UP1 ;  /* 0x000000073f077287 */ /* 0x000fe2000c800000 */
[----:B------:R-:W-:Y:S01]  /*5320*/  UMOV UR5, UR9 ;  /* 0x0000000900057c82 */ /* 0x000fe20008000000 */
[----:B------:R-:W-:Y:S02]  /*5330*/  UIMAD.WIDE.U32 UR8, UR4, UR42, URZ ;  /* 0x0000002a040872a5 */ /* 0x000fe4000f8e00ff */
[----:B------:R-:W-:Y:S03]  /*5340*/  USHF.R.U32.HI UR6, URZ, UR12, UR5 ;  /* 0x0000000cff067299 */ /* 0x000fe60008011605 */
[----:B------:R-:W-:Y:S01]  /*5350*/  UMOV UR5, UR11 ;  /* 0x0000000b00057c82 */ /* 0x000fe20008000000 */
[----:B------:R-:W-:Y:S02]  /*5360*/  UIMAD.WIDE.U32 UR10, UR7, UR42, URZ ;  /* 0x0000002a070a72a5 */ /* 0x000fe4000f8e00ff */
[----:B------:R-:W-:Y:S02]  /*5370*/  USHF.R.U32.HI UR12, URZ, UR57, UR5 ;  /* 0x00000039ff0c7299 */ /* 0x000fe40008011605 */
[----:B------:R-:W-:Y:S01]  /*5380*/  USEL UR6, UR37, UR6, !UP0 ;  /* 0x0000000625067287 */ /* 0x000fe2000c000000 */
[----:B------:R-:W-:Y:S02]  /*5390*/  UMOV UR5, UR9 ;  /* 0x0000000900057c82 */ /* 0x000fe40008000000 */
[----:B------:R-:W-:Y:S01]  /*53a0*/  UMOV UR10, UR11 ;  /* 0x0000000b000a7c82 */ /* 0x000fe20008000000 */
[----:B------:R-:W-:Y:S02]  /*53b0*/  @UP2 USHF.R.U32.HI UR4, URZ, UR43, UR5 ;  /* 0x0000002bff042299 */ /* 0x000fe40008011605 */
[----:B------:R-:W-:Y:S02]  /*53c0*/  @UP2 USHF.R.U32.HI UR7, URZ, UR43, UR10 ;  /* 0x0000002bff072299 */ /* 0x000fe4000801160a */
[----:B------:R-:W-:Y:S02]  /*53d0*/  UIMAD UR4, UR40, UR4, URZ ;  /* 0x00000004280472a4 */ /* 0x000fe4000f8e02ff */
[----:B------:R-:W-:Y:S02]  /*53e0*/  UIMAD.WIDE.U32 UR10, UR6, UR42, URZ ;  /* 0x0000002a060a72a5 */ /* 0x000fe4000f8e00ff */
[----:B------:R-:W-:Y:S02]  /*53f0*/  USEL UR5, UR38, UR12, !UP1 ;  /* 0x0000000c26057287 */ /* 0x000fe4000c800000 */
[----:B------:R-:W-:Y:S02]  /*5400*/  UIMAD UR8, UR40, UR7, URZ ;  /* 0x00000007280872a4 */ /* 0x000fe4000f8e02ff */
[----:B------:R-:W-:Y:S03]  /*5410*/  UISETP.GE.AND UP0, UPT, UR6, UR4, UPT ;  /* 0x000000040600728c */ /* 0x000fe6000bf06270 */
[----:B------:R-:W-:Y:S01]  /*5420*/  UMOV UR4, UR11 ;  /* 0x0000000b00047c82 */ /* 0x000fe20008000000 */
[----:B------:R-:W-:Y:S02]  /*5430*/  UISETP.GE.OR UP0, UPT, UR5, UR8, UP0 ;  /* 0x000000080500728c */ /* 0x000fe40008706670 */
[----:B------:R-:W-:Y:S02]  /*5440*/  USHF.R.U32.HI UR4, URZ, UR43, UR4 ;  /* 0x0000002bff047299 */ /* 0x000fe40008011604 */
[----:B------:R-:W-:Y:S02]  /*5450*/  UIMAD.WIDE.U32 UR8, UR5, UR42, URZ ;  /* 0x0000002a050872a5 */ /* 0x000fe4000f8e00ff */
[----:B------:R-:W-:Y:S02]  /*5460*/  USEL UR11, UR6, UR4, !UP2 ;  /* 0x00000004060b7287 */ /* 0x000fe4000d000000 */
[----:B------:R-:W-:Y:S02]  /*5470*/  UIADD3 UR8, UPT, UPT, -UR5, URZ, URZ ;  /* 0x000000ff05087290 */ /* 0x000fe4000fffe1ff */
[----:B------:R-:W-:Y:S01]  /*5480*/  UIADD3 UR10, UPT, UPT, -UR11, URZ, URZ ;  /* 0x000000ff0b0a7290 */ /* 0x000fe2000fffe1ff */
[----:B------:R-:W-:Y:S01]  /*5490*/  @!UP0 UMOV UR4, UR9 ;  /* 0x0000000900048c82 */ /* 0x000fe20008000000 */
[----:B------:R-:W-:Y:S02]  /*54a0*/  UIADD3 UR9, UPT, UPT, -UR6, URZ, URZ ;  /* 0x000000ff06097290 */ /* 0x000fe4000fffe1ff */
[----:B------:R-:W-:Y:S02]  /*54b0*/  @!UP0 USHF.R.U32.HI UR4, URZ, UR43, UR4 ;  /* 0x0000002bff048299 */ /* 0x000fe40008011604 */
[----:B------:R-:W-:Y:S02]  /*54c0*/  UIMAD UR10, UR40, UR10, UR6 ;  /* 0x0000000a280a72a4 */ /* 0x000fe4000f8e0206 */
[----:B------:R-:W-:Y:S04]  /*54d0*/  @!UP0 USEL UR4, UR5, UR4, !UP2 ;  /* 0x0000000405048287 */ /* 0x000fe8000d000000 */
[----:B------:R-:W-:Y:S02]  /*54e0*/  @!UP0 UIMAD UR10, UR7, UR10, UR4 ;  /* 0x0000000a070a82a4 */ /* 0x000fe4000f8e0204 */
[----:B------:R-:W-:Y:S02]  /*54f0*/  @!UP0 UIADD3 UR11, UPT, UPT, UR11, -UR4, URZ ;  /* 0x800000040b0b8290 */ /* 0x000fe4000fffe0ff */
[----:B------:R-:W-:Y:S02]  /*5500*/  UIMAD UR7, UR41, UR8, UR38 ;  /* 0x00000008290772a4 */ /* 0x000fe4000f8e0226 */
[----:B------:R-:W-:Y:S02]  /*5510*/  @!UP0 UIMAD UR6, UR11, UR40, UR5 ;  /* 0x000000280b0682a4 */ /* 0x000fe4000f8e0205 */
[----:B------:R-:W-:Y:S01]  /*5520*/  UIMAD UR4, UR58, UR9, UR37 ;  /* 0x000000093a0472a4 */ /* 0x000fe2000f8e0225 */
[----:B------:R-:W-:Y:S02]  /*5530*/  @!UP0 UMOV UR5, UR10 ;  /* 0x0000000a00058c82 */ /* 0x000fe40008000000 */
[----:B------:R-:W-:Y:S02]  /*5540*/  UIMAD UR38, UR5, UR41, UR7 ;  /* 0x00000029052672a4 */ /* 0x000fe4000f8e0207 */
[----:B------:R-:W-:Y:S11]  /*5550*/  UIMAD UR37, UR6, UR58, UR4 ;  /* 0x0000003a062572a4 */ /* 0x000ff6000f8e0204 */
[----:B------:R-:W-:Y:S01]  /*5560*/  @!UPT UIADD3 URZ, UPT, UPT, URZ, URZ, URZ ;  /* 0x000000fffffff290 */ /* 0x000fe2000fffe0ff */
.L_x_87:
[----:B------:R-:W-:Y:S01]  /*5570*/  UISETP.NE.AND UP0, UPT, UR39, 0x1, UPT ;  /* 0x000000012700788c */ /* 0x000fe2000bf05270 */
[----:B------:R-:W-:Y:S01]  /*5580*/  R2UR UR11, R59 ;  /* 0x000000003b0b72ca */ /* 0x000fe200000e0000 */
[----:B------:R-:W-:Y:S01]  /*5590*/  USHF.L.U32 UR50, UR26, 0x6, URZ ;  /* 0x000000061a327899 */ /* 0x000fe200080006ff */
[----:B------:R-:W-:Y:S01]  /*55a0*/  IADD3 R51, PT, PT, R51, 0x1, RZ ;  /* 0x0000000133337810 */ /* 0x000fe20007ffe0ff */
[----:B------:R-:W-:Y:S07]  /*55b0*/  USHF.L.U32 UR49, UR30, 0x6, URZ ;  /* 0x000000061e317899 */ /* 0x000fee00080006ff */
[----:B------:R-:W1:Y:S01]  /*55c0*/  @!UP0 LDCU.128 UR12, c[0x0][0xb10] ;  /* 0x00016200ff0c87ac */ /* 0x000e620008000c00 */
[----:B------:R-:W2:Y:S01]  /*55d0*/  @!UP0 LDCU UR5, c[0x0][0xb0c] ;  /* 0x00016180ff0587ac */ /* 0x000ea20008000800 */
[----:B------:R-:W3:Y:S01]  /*55e0*/  @!UP0 LDCU UR10, c[0x0][0xb20] ;  /* 0x00016400ff0a87ac */ /* 0x000ee20008000800 */
[----:B-1----:R-:W-:Y:S02]  /*55f0*/  UIMAD.WIDE.U32 UR8, UR38, UR12, URZ ;  /* 0x0000000c260872a5 */ /* 0x002fe4000f8e00ff */
[----:B------:R-:W-:Y:S02]  /*5600*/  UIMAD.WIDE.U32 UR6, UR37, UR15, URZ ;  /* 0x0000000f250672a5 */ /* 0x000fe4000f8e00ff */
[----:B------:R-:W-:Y:S03]  /*5610*/  @!UP0 UISETP.NE.AND UP1, UPT, UR14, 0x1, UPT ;  /* 0x000000010e00888c */ /* 0x000fe6000bf25270 */
[----:B------:R-:W-:Y:S01]  /*5620*/  @!UP0 UMOV UR4, UR9 ;  /* 0x0000000900048c82 */ /* 0x000fe20008000000 */
[----:B--2---:R-:W-:Y:S02]  /*5630*/  @!UP0 UISETP.NE.AND UP2, UPT, UR5, 0x1, UPT ;  /* 0x000000010500888c */ /* 0x004fe4000bf45270 */
[----:B------:R-:W-:Y:S01]  /*5640*/  @!UP0 USHF.R.U32.HI UR4, URZ, UR13, UR4 ;  /* 0x0000000dff048299 */ /* 0x000fe20008011604 */
[----:B------:R-:W-:Y:S02]  /*5650*/  @!UP0 UMOV UR6, UR7 ;  /* 0x0000000700068c82 */ /* 0x000fe40008000000 */
[----:B---3--:R-:W-:Y:S02]  /*5660*/  @!UP0 USHF.R.U32.HI UR6, URZ, UR10, UR6 ;  /* 0x0000000aff068299 */ /* 0x008fe40008011606 */
[----:B------:R-:W-:Y:S02]  /*5670*/  @!UP0 USEL UR7, UR38, UR4, !UP2 ;  /* 0x0000000426078287 */ /* 0x000fe4000d000000 */
[----:B------:R-:W-:Y:S04]  /*5680*/  @!UP0 USEL UR6, UR37, UR6, !UP1 ;  /* 0x0000000625068287 */ /* 0x000fe8000c800000 */
[----:B------:R-:W-:Y:S02]  /*5690*/  @!UP0 UIADD3 UR4, UPT, UPT, -UR7, UR6, URZ ;  /* 0x0000000607048290 */ /* 0x000fe4000fffe1ff */
[----:B------:R-:W-:Y:S02]  /*56a0*/  @!UP0 UIADD3 UR6, UPT, UPT, UR7, -UR6, URZ ;  /* 0x8000000607068290 */ /* 0x000fe4000fffe0ff */
[----:B------:R-:W-:Y:S02]  /*56b0*/  @!UP0 UIMAD UR38, UR4, UR5, UR38 ;  /* 0x00000005042682a4 */ /* 0x000fe4000f8e0226 */
[----:B------:R-:W-:Y:S02]  /*56c0*/  @!UP0 UIMAD UR37, UR6, UR14, UR37 ;  /* 0x0000000e062582a4 */ /* 0x000fe4000f8e0225 */
[----:B------:R-:W-:Y:S09]  /*56d0*/  ULOP3.LUT UP0, URZ, UR11, 0x1b0, URZ, 0xc0, !UPT ;  /* 0x000001b00bff7892 */ /* 0x000ff2000f80c0ff */
[----:B------:R-:W-:Y:S05]  /*56e0*/  BRA.U !UP0, `(.L_x_88) ;  /* 0x00000001087c7547 */ /* 0x000fea000b800000 */
[----:B------:R-:W1:Y:S01]  /*56f0*/  LDCU.64 UR8, c[0x4][0x80] ;  /* 0x01001000ff0877ac */ /* 0x000e620008000a00 */
[----:B------:R-:W-:Y:S01]  /*5700*/  MOV R2, 0x0 ;  /* 0x0000000000027802 */ /* 0x000fe20000000f00 */
[----:B------:R-:W-:Y:S02]  /*5710*/  HFMA2 R12, -RZ, RZ, 0, 5.9604644775390625e-08 ;  /* 0x00000001ff0c7431 */ /* 0x000fe400000001ff */
[----:B------:R-:W-:Y:S01]  /*5720*/  IMAD.MOV.U32 R8, RZ, RZ, 0x70 ;  /* 0x00000070ff087424 */ /* 0x000fe200078e00ff */
[----:B------:R2:W3:Y:S01]  /*5730*/  LDC.64 R14, c[0x4][R2] ;  /* 0x01000000020e7b82 */ /* 0x0004e20000000a00 */
[----:B------:R-:W4:Y:S01]  /*5740*/  LDCU.64 UR6, c[0x4][0x88] ;  /* 0x01001100ff0677ac */ /* 0x000f220008000a00 */
[----:B------:R-:W-:Y:S01]  /*5750*/  IMAD.MOV.U32 R13, RZ, RZ, RZ ;  /* 0x000000ffff0d7224 */ /* 0x000fe200078e00ff */
[----:B------:R-:W2:Y:S01]  /*5760*/  LDCU.64 UR4, c[0x4][0x8] ;  /* 0x01000100ff0477ac */ /* 0x000ea20008000a00 */
[----:B-1----:R-:W-:Y:S01]  /*5770*/  MOV R5, UR9 ;  /* 0x0000000900057c02 */ /* 0x002fe20008000f00 */
[----:B------:R-:W-:Y:S01]  /*5780*/  IMAD.U32 R4, RZ, RZ, UR8 ;  /* 0x00000008ff047e24 */ /* 0x000fe2000f8e00ff */
[----:B----4-:R-:W-:Y:S01]  /*5790*/  MOV R7, UR7 ;  /* 0x0000000700077c02 */ /* 0x010fe20008000f00 */
[----:B------:R-:W-:Y:S01]  /*57a0*/  IMAD.U32 R6, RZ, RZ, UR6 ;  /* 0x00000006ff067e24 */ /* 0x000fe2000f8e00ff */
[----:B--2---:R-:W-:Y:S01]  /*57b0*/  MOV R11, UR5 ;  /* 0x00000005000b7c02 */ /* 0x004fe20008000f00 */
[----:B------:R-:W-:Y:S02]  /*57c0*/  IMAD.U32 R10, RZ, RZ, UR4 ;  /* 0x00000004ff0a7e24 */ /* 0x000fe4000f8e00ff */
[----:B------:R-:W-:Y:S07]  /*57d0*/  LEPC R20, `(.L_x_89) ;  /* 0x000000001014794e */ /* 0x000fee0000000000 */
[----:B---3-5:R-:W-:Y:S05]  /*57e0*/  CALL.ABS.NOINC R14 ;  /* 0x000000000e007343 */ /* 0x028fea0003c00000 */
.L_x_89:
[----:B------:R-:W1:Y:S01]  /*57f0*/  LDCU.64 UR8, c[0x4][0x80] ;  /* 0x01001000ff0877ac */ /* 0x000e620008000a00 */
[----:B------:R-:W2:Y:S01]  /*5800*/  LDC.64 R2, c[0x4][R2] ;  /* 0x0100000002027b82 */ /* 0x000ea20000000a00 */
[----:B------:R-:W-:Y:S02]  /*5810*/  HFMA2 R12, -RZ, RZ, 0, 5.9604644775390625e-08 ;  /* 0x00000001ff0c7431 */ /* 0x000fe400000001ff */
[----:B------:R-:W-:Y:S02]  /*5820*/  IMAD.MOV.U32 R8, RZ, RZ, 0x70 ;  /* 0x00000070ff087424 */ /* 0x000fe400078e00ff */
[----:B------:R-:W-:Y:S01]  /*5830*/  IMAD.MOV.U32 R13, RZ, RZ, RZ ;  /* 0x000000ffff0d7224 */ /* 0x000fe200078e00ff */
[----:B------:R-:W3:Y:S01]  /*5840*/  LDCU.64 UR6, c[0x4][0x88] ;  /* 0x01001100ff0677ac */ /* 0x000ee20008000a00 */
[----:B------:R-:W4:Y:S01]  /*5850*/  LDCU.64 UR4, c[0x4][0x8] ;  /* 0x01000100ff0477ac */ /* 0x000f220008000a00 */
[----:B-1----:R-:W-:Y:S02]  /*5860*/  MOV R4, UR8 ;  /* 0x0000000800047c02 */ /* 0x002fe40008000f00 */
[----:B------:R-:W-:Y:S02]  /*5870*/  MOV R5, UR9 ;  /* 0x0000000900057c02 */ /* 0x000fe40008000f00 */
[----:B---3--:R-:W-:Y:S01]  /*5880*/  MOV R7, UR7 ;  /* 0x0000000700077c02 */ /* 0x008fe20008000f00 */
[----:B------:R-:W-:Y:S01]  /*5890*/  IMAD.U32 R6, RZ, RZ, UR6 ;  /* 0x00000006ff067e24 */ /* 0x000fe2000f8e00ff */
[----:B----4-:R-:W-:Y:S01]  /*58a0*/  MOV R11, UR5 ;  /* 0x00000005000b7c02 */ /* 0x010fe20008000f00 */
[----:B------:R-:W-:Y:S02]  /*58b0*/  IMAD.U32 R10, RZ, RZ, UR4 ;  /* 0x00000004ff0a7e24 */ /* 0x000fe4000f8e00ff */
[----:B------:R-:W-:Y:S07]  /*58c0*/  LEPC R20, `(.L_x_88) ;  /* 0x000000001014794e */ /* 0x000fee0000000000 */
[----:B--2---:R-:W-:Y:S05]  /*58d0*/  CALL.ABS.NOINC R2 ;  /* 0x0000000002007343 */ /* 0x004fea0003c00000 */
.L_x_88:
[----:B------:R-:W-:Y:S02]  /*58e0*/  R2UR UR6, R49 ;  /* 0x00000000310672ca */ /* 0x000fe400000e0000 */
[----:B------:R-:W-:Y:S02]  /*58f0*/  R2UR UR5, R57 ;  /* 0x00000000390572ca */ /* 0x000fe400000e0000 */
[----:B------:R-:W-:Y:S02]  /*5900*/  R2UR UR4, R56 ;  /* 0x00000000380472ca */ /* 0x000fe400000e0000 */
[----:B------:R-:W-:Y:S02]  /*5910*/  ISETP.NE.U32.AND P4, PT, R42, RZ, PT ;  /* 0x000000ff2a00720c */ /* 0x000fe40003f85070 */
[----:B------:R-:W-:Y:S02]  /*5920*/  ISETP.NE.U32.AND P2, PT, RZ, UR60, PT ;  /* 0x0000003cff007c0c */ /* 0x000fe4000bf45070 */
[----:B------:R-:W-:Y:S02]  /*5930*/  ISETP.NE.AND.EX P4, PT, R43, RZ, PT, P4 ;  /* 0x000000ff2b00720c */ /* 0x000fe40003f85340 */
[----:B------:R-:W-:Y:S01]  /*5940*/  ISETP.NE.AND.EX P2, PT, RZ, UR61, PT, P2 ;  /* 0x0000003dff007c0c */ /* 0x000fe2000bf45320 */
[----:B------:R-:W-:Y:S02]  /*5950*/  UISETP.NE.AND UP2, UPT, UR6, URZ, UPT ;  /* 0x000000ff0600728c */ /* 0x000fe4000bf45270 */
[----:B------:R-:W-:Y:S04]  /*5960*/  UISETP.NE.U32.AND UP0, UPT, UR5, URZ, UPT ;  /* 0x000000ff0500728c */ /* 0x000fe8000bf05070 */
[----:B------:R-:W-:Y:S01]  /*5970*/  UISETP.NE.AND.EX UP1, UPT, UR4, URZ, UPT, UP0 ;  /* 0x000000ff0400728c */ /* 0x000fe2000bf25300 */
[----:B------:R-:W-:Y:S01]  /*5980*/  PLOP3.LUT P1, PT, PT, PT, UP2, 0x80, 0x8 ;  /* 0x000000000008781c */ /* 0x000fe20003f2f028 */
[----:B------:R-:W-:Y:S03]  /*5990*/  UPLOP3.LUT UP0, UPT, UPT, UPT, UPT, 0x40, 0x4 ;  /* 0x000000000004789c */ /* 0x000fe60003f0e870 */
[----:B------:R-:W-:Y:S06]  /*59a0*/  @UP2 UPLOP3.LUT UP0, UPT, UPT, UPT, UP1, 0x80, 0x8 ;  /* 0x000000000008289c */ /* 0x000fec0003f0f010 */
[----:B------:R-:W-:Y:S01]  /*59b0*/  PLOP3.LUT P0, PT, PT, PT, UP0, 0x80, 0x8 ;  /* 0x000000000008781c */ /* 0x000fe20003f0f008 */
[----:B------:R-:W-:Y:S01]  /*59c0*/  @!UPT UIADD3 URZ, UPT, UPT, URZ, URZ, URZ ;  /* 0x000000fffffff290 */ /* 0x000fe2000fffe0ff */
[----:B------:R-:W-:Y:S11]  /*59d0*/  BRA.U !UP1, `(.L_x_90) ;  /* 0x0000000109407547 */ /* 0x000ff6000b800000 */
[----:B------:R-:W-:Y:S01]  /*59e0*/  UISETP.NE.U32.AND UP0, UPT, UR60, URZ, UPT ;  /* 0x000000ff3c00728c */ /* 0x000fe2000bf05070 */
[----:B------:R-:W-:Y:S01]  /*59f0*/  R2UR UR6, R57 ;  /* 0x00000000390672ca */ /* 0x000fe200000e0000 */
[----:B------:R-:W1:Y:S01]  /*5a00*/  LDCU.64 UR8, c[0x0][0x358] ;  /* 0x00006b00ff0877ac */ /* 0x000e620008000a00 */
[----:B------:R-:W-:Y:S02]  /*5a10*/  HFMA2 R45, -RZ, RZ, 0, 5.9604644775390625e-08 ;  /* 0x00000001ff2d7431 */ /* 0x000fe400000001ff */
[----:B------:R-:W-:Y:S01]  /*5a20*/  IMAD.MOV.U32 R0, RZ, RZ, 0x1 ;  /* 0x00000001ff007424 */ /* 0x000fe200078e00ff */
[----:B------:R-:W-:Y:S06]  /*5a30*/  UISETP.NE.AND.EX UP0, UPT, UR61, URZ, UPT, UP0 ;  /* 0x000000ff3d00728c */ /* 0x000fec000bf05300 */
[----:B------:R-:W-:Y:S05]  /*5a40*/  PLOP3.LUT P3, PT, PT, PT, UP0, 0x80, 0x8 ;  /* 0x000000000008781c */ /* 0x000fea0003f6f008 */
[----:B------:R-:W2:Y:S01]  /*5a50*/  @UP0 LDCU.64 UR4, c[0x0][0x888] ;  /* 0x00011100ff0407ac */ /* 0x000ea20008000a00 */
[----:B------:R-:W-:Y:S07]  /*5a60*/  @UP0 UIMAD UR6, UR36, UR6, URZ ;  /* 0x00000006240602a4 */ /* 0x000fee000f8e02ff */
[----:B------:R-:W-:Y:S01]  /*5a70*/  @!P3 PRMT R45, R0, 0x7610, R45 ;  /* 0x00007610002db816 */ /* 0x000fe2000000002d */
[----:B--2---:R-:W-:Y:S06]  /*5a80*/  @UP0 UIMAD.WIDE UR4, UR6, 0x4, UR4 ;  /* 0x00000004060408a5 */ /* 0x004fec000f8e0204 */
[----:B-----5:R-:W-:Y:S02]  /*5a90*/  IMAD.U32 R26, RZ, RZ, UR4 ;  /* 0x00000004ff1a7e24 */ /* 0x020fe4000f8e00ff */
[----:B------:R-:W-:Y:S03]  /*5aa0*/  IMAD.U32 R27, RZ, RZ, UR5 ;  /* 0x00000005ff1b7e24 */ /* 0x000fe6000f8e00ff */
[----:B------:R-:W2:Y:S02]  /*5ab0*/  @!UP0 LDCU UR4, c[0x0][0x880] ;  /* 0x00011000ff0487ac */ /* 0x000ea40008000800 */
[----:B-1----:R1:W5:Y:S02]  /*5ac0*/  @P3 LDG.E R26, desc[UR8][R26.64] ;  /* 0x000000081a1a3981 */ /* 0x002364000c1e1900 */
[----:B-12---:R-:W-:Y:S02]  /*5ad0*/  @!P3 MOV R26, UR4 ;  /* 0x00000004001abc02 */ /* 0x006fe40008000f00 */
.L_x_90:
[----:B------:R-:W-:Y:S05]  /*5ae0*/  @!P4 BRA `(.L_x_91) ;  /* 0x000000000024c947 */ /* 0x000fea0003800000 */
[----:B------:R-:W-:Y:S01]  /*5af0*/  ISETP.NE.U32.AND P3, PT, R40, RZ, PT ;  /* 0x000000ff2800720c */ /* 0x000fe20003f65070 */
[----:B------:R-:W1:Y:S03]  /*5b00*/  LDCU.64 UR4, c[0x0][0x358] ;  /* 0x00006b00ff0477ac */ /* 0x000e660008000a00 */
[----:B------:R-:W-:Y:S11]  /*5b10*/  ISETP.NE.AND.EX P3, PT, R41, RZ, PT, P3 ;  /* 0x000000ff2900720c */ /* 0x000ff60003f65330 */
[----:B------:R-:W-:Y:S02]  /*5b20*/  @!UPT UIADD3 URZ, UPT, UPT, URZ, URZ, URZ ;  /* 0x000000fffffff290 */ /* 0x000fe4000fffe0ff */
[----:B------:R-:W2:Y:S01]  /*5b30*/  @P3 LDC.64 R2, c[0x0][0x8a8] ;  /* 0x00022a00ff023b82 */ /* 0x000ea20000000a00 */
[----:B------:R-:W-:Y:S04]  /*5b40*/  @P3 IMAD R0, R42, UR36, RZ ;  /* 0x000000242a003c24 */ /* 0x000fe8000f8e02ff */
[----:B--2---:R-:W-:Y:S05]  /*5b50*/  @P3 IMAD.WIDE R2, R0, 0x4, R2 ;  /* 0x0000000400023825 */ /* 0x004fea00078e0202 */
[----:B-1---5:R1:W5:Y:S02]  /*5b60*/  @P3 LDG.E R24, desc[UR4][R2.64] ;  /* 0x0000000402183981 */ /* 0x022364000c1e1900 */
[----:B-1----:R-:W2:Y:S02]  /*5b70*/  @!P3 LDC R24, c[0x0][0x8a0] ;  /* 0x00022800ff18bb82 */ /* 0x002ea40000000800 */
.L_x_91:
[----:B-----5:R-:W-:Y:S01]  /*5b80*/  FSETP.NEU.AND P3, PT, R26, RZ, PT ;  /* 0x000000ff1a00720b */ /* 0x020fe20003f6d000 */
[----:B------:R-:W-:Y:S01]  /*5b90*/  IMAD.U32 R2, RZ, RZ, UR46 ;  /* 0x0000002eff027e24 */ /* 0x000fe2000f8e00ff */
[----:B------:R-:W-:Y:S01]  /*5ba0*/  SEL R5, RZ, 0xffffffff, P2 ;  /* 0xffffffffff057807 */ /* 0x000fe20001000000 */
[----:B------:R-:W-:Y:S01]  /*5bb0*/  ULOP3.LUT UR4, UR55, 0x1, URZ, 0x3c, !UPT ;  /* 0x0000000137047892 */ /* 0x000fe2000f8e3cff */
[----:B------:R-:W-:Y:S01]  /*5bc0*/  @P1 LOP3.LUT P2, RZ, R45, 0xff, RZ, 0xc0, !PT ;  /* 0x000000ff2dff1812 */ /* 0x000fe2000784c0ff */
[----:B------:R-:W-:Y:S01]  /*5bd0*/  BSSY B1, `(.L_x_92) ;  /* 0x000003d000017945 */ /* 0x000fe20003800000 */
[----:B------:R-:W-:Y:S01]  /*5be0*/  @P1 SEL R0, RZ, 0xffffffff, P3 ;  /* 0xffffffffff001807 */ /* 0x000fe20001800000 */
[----:B------:R-:W-:Y:S01]  /*5bf0*/  IMAD.MOV.U32 R65, RZ, RZ, 0x1 ;  /* 0x00000001ff417424 */ /* 0x000fe200078e00ff */
[----:B------:R-:W-:Y:S01]  /*5c00*/  LEA R2, R2, UR44, 0x3 ;  /* 0x0000002c02027c11 */ /* 0x000fe2000f8e18ff */
[----:B------:R-:W-:Y:S01]  /*5c10*/  IMAD.U32 R63, RZ, RZ, UR4 ;  /* 0x00000004ff3f7e24 */ /* 0x000fe2000f8e00ff */
[----:B------:R-:W-:Y:S01]  /*5c20*/  @P0 SEL R0, R5, R0, !P2 ;  /* 0x0000000005000207 */ /* 0x000fe20005000000 */
[----:B------:R-:W-:Y:S01]  /*5c30*/  IMAD.U32 R64, RZ, RZ, UR46 ;  /* 0x0000002eff407e24 */ /* 0x000fe2000f8e00ff */
[----:B------:R-:W-:Y:S02]  /*5c40*/  LEA R27, R22, UR44, 0x3 ;  /* 0x0000002c161b7c11 */ /* 0x000fe4000f8e18ff */
[----:B------:R-:W-:Y:S02]  /*5c50*/  CS2R R38, SRZ ;  /* 0x0000000000267805 */ /* 0x000fe4000001ff00 */
[----:B------:R-:W-:Y:S02]  /*5c60*/  @P1 LOP3.LUT R0, R0, 0x1, RZ, 0xc0, !PT ;  /* 0x0000000100001812 */ /* 0x000fe400078ec0ff */
[----:B------:R-:W-:Y:S02]  /*5c70*/  CS2R R36, SRZ ;  /* 0x0000000000247805 */ /* 0x000fe4000001ff00 */
[----:B------:R-:W-:Y:S02]  /*5c80*/  SHF.L.U32 R3, R53, 0x1f, RZ ;  /* 0x0000001f35037819 */ /* 0x000fe400000006ff */
[----:B------:R-:W-:Y:S02]  /*5c90*/  CS2R R30, SRZ ;  /* 0x00000000001e7805 */ /* 0x000fe4000001ff00 */
[----:B------:R-:W-:Y:S02]  /*5ca0*/  ISETP.NE.U32.OR P5, PT, R0, 0x1, !P1 ;  /* 0x000000010000780c */ /* 0x000fe40004fa5470 */
[----:B------:R-:W-:Y:S02]  /*5cb0*/  CS2R R28, SRZ ;  /* 0x00000000001c7805 */ /* 0x000fe4000001ff00 */
[----:B------:R-:W-:Y:S02]  /*5cc0*/  PLOP3.LUT P2, PT, PT, PT, UP1, 0x80, 0x8 ;  /* 0x000000000008781c */ /* 0x000fe40003f4f018 */
[----:B------:R-:W-:Y:S02]  /*5cd0*/  LEA.HI R25, R22, R22, RZ, 0x1 ;  /* 0x0000001616197211 */ /* 0x000fe400078f08ff */
[----:B------:R-:W-:Y:S02]  /*5ce0*/  LOP3.LUT P4, R50, R45, 0xff, RZ, 0xc0, !PT ;  /* 0x000000ff2d327812 */ /* 0x000fe4000788c0ff */
[----:B------:R-:W-:Y:S02]  /*5cf0*/  SEL R4, RZ, 0xffffffff, P3 ;  /* 0xffffffffff047807 */ /* 0x000fe40001800000 */
[----:B------:R-:W-:Y:S02]  /*5d00*/  P2R R61, PR, RZ, 0x20 ;  /* 0x00000020ff3d7803 */ /* 0x000fe40000000000 */
[----:B------:R-:W-:Y:S03]  /*5d10*/  @P5 SHF.L.U32 R0, R63, 0x1f, RZ ;  /* 0x0000001f3f005819 */ /* 0x000fe600000006ff */
[----:B------:R-:W-:Y:S01]  /*5d20*/  @P2 SEL R4, R5, R4, !P4 ;  /* 0x0000000405042207 */ /* 0x000fe20006000000 */
[----:B------:R1:W3:Y:S03]  /*5d30*/  @P5 SYNCS.PHASECHK.TRANS64.TRYWAIT P1, [R2+URZ+0x30], R0 ;  /* 0x00003000020055a7 */ /* 0x0002e600080211ff */
[----:B------:R-:W-:Y:S04]  /*5d40*/  LOP3.LUT R4, R4, 0x1, RZ, 0xc0, !PT ;  /* 0x0000000104047812 */ /* 0x000fe800078ec0ff */
[----:B------:R-:W-:Y:S04]  /*5d50*/  ISETP.NE.U32.AND P2, PT, R4, 0x1, PT ;  /* 0x000000010400780c */ /* 0x000fe80003f45070 */
[----:B------:R-:W-:Y:S01]  /*5d60*/  P2R R66, PR, RZ, 0x4 ;  /* 0x00000004ff427803 */ /* 0x000fe20000000000 */
[----:B------:R4:W2:Y:S01]  /*5d70*/  SYNCS.PHASECHK.TRANS64.TRYWAIT P0, [R27+URZ+0x90], R3 ;  /* 0x000090031b0075a7 */ /* 0x0008a200080011ff */
[C---:B-1----:R-:W-:Y:S01]  /*5d80*/  IMAD.SHL.U32 R0, R25.reuse, 0x20, RZ ;  /* 0x0000002019007824 */ /* 0x042fe200078e00ff */
[----:B------:R-:W-:Y:S04]  /*5d90*/  LOP3.LUT R25, R25, 0xffe, RZ, 0xc0, !PT ;  /* 0x00000ffe19197812 */ /* 0x000fe800078ec0ff */
[----:B------:R-:W-:Y:S01]  /*5da0*/  LOP3.LUT R0, R0, 0xffffffc0, RZ, 0xc0, !PT ;  /* 0xffffffc000007812 */ /* 0x000fe200078ec0ff */
[----:B------:R-:W-:Y:S04]  /*5db0*/  IMAD.IADD R25, R22, 0x1, -R25 ;  /* 0x0000000116197824 */ /* 0x000fe800078e0a19 */
[----:B------:R-:W-:Y:S04]  /*5dc0*/  IMAD.IADD R0, R23, 0x1, R0 ;  /* 0x0000000117007824 */ /* 0x000fe800078e0200 */
[----:B------:R-:W-:Y:S01]  /*5dd0*/  IMAD R25, R25, 0x100000, R0 ;  /* 0x0010000019197824 */ /* 0x000fe200078e0200 */
[----:B---3--:R-:W-:Y:S01]  /*5de0*/  @P5 SEL R65, RZ, 0x1, !P1 ;  /* 0x00000001ff415807 */ /* 0x008fe20004800000 */
[----:B----4-:R-:W-:Y:S06]  /*5df0*/  @!P5 BRA `(.L_x_93) ;  /* 0x000000000068d947 */ /* 0x010fec0003800000 */
[----:B------:R-:W-:Y:S01]  /*5e00*/  HFMA2 R31, -RZ, RZ, 0, 0 ;  /* 0x00000000ff1f7431 */ /* 0x000fe200000001ff */
[----:B------:R-:W-:Y:S01]  /*5e10*/  ISETP.NE.AND P1, PT, R65, RZ, PT ;  /* 0x000000ff4100720c */ /* 0x000fe20003f25270 */
[----:B------:R-:W-:Y:S01]  /*5e20*/  IMAD.U32 R0, RZ, RZ, UR46 ;  /* 0x0000002eff007e24 */ /* 0x000fe2000f8e00ff */
[----:B------:R-:W-:Y:S11]  /*5e30*/  BSSY B0, `(.L_x_94) ;  /* 0x0000005000007945 */ /* 0x000ff60003800000 */
[----:B------:R-:W-:Y:S05]  /*5e40*/  @P1 BRA `(.L_x_95) ;  /* 0x00000000000c1947 */ /* 0x000fea0003800000 */
[----:B------:R-:W-:Y:S04]  /*5e50*/  SHF.L.U32 R4, R63, 0x1f, RZ ;  /* 0x0000001f3f047819 */ /* 0x000fe800000006ff */
[----:B------:R-:W1:Y:S02]  /*5e60*/  SYNCS.PHASECHK.TRANS64.TRYWAIT P1, [R2+URZ+0x30], R4 ;  /* 0x00003004020075a7 */ /* 0x000e6400080211ff */
[----:B-1----:R-:W-:Y:S05]  /*5e70*/  @!P1 BRA `(.L_x_96) ;  /* 0x0000001c009c9947 */ /* 0x002fea0003800000 */
.L_x_95:
[----:B------:R-:W-:Y:S05]  /*5e80*/  BSYNC B0 ;  /* 0x0000000000007941 */ /* 0x000fea0003800000 */
.L_x_94:
[----:B------:R-:W-:Y:S01]  /*5e90*/  ISETP.NE.AND P1, PT, R66, RZ, PT ;  /* 0x000000ff4200720c */ /* 0x000fe20003f25270 */
[----:B------:R-:W-:Y:S01]  /*5ea0*/  IMAD.MOV.U32 R30, RZ, RZ, RZ ;  /* 0x000000ffff1e7224 */ /* 0x000fe200078e00ff */
[----:B------:R-:W-:Y:S02]  /*5eb0*/  CS2R R28, SRZ ;  /* 0x00000000001c7805 */ /* 0x000fe4000001ff00 */
[----:B------:R-:W-:Y:S02]  /*5ec0*/  CS2R R38, SRZ ;  /* 0x0000000000267805 */ /* 0x000fe4000001ff00 */
[----:B------:R-:W-:Y:S07]  /*5ed0*/  CS2R R36, SRZ ;  /* 0x0000000000247805 */ /* 0x000fee000001ff00 */
[----:B-1----:R-:W-:Y:S01]  /*5ee0*/  @P1 IMAD R2, R0, 0x800, R44 ;  /* 0x0000080000021824 */ /* 0x002fe200078e022c */
[----:B------:R-:W-:Y:S05]  /*5ef0*/  @P1 WARPSYNC.ALL ;  /* 0x0000000000001948 */ /* 0x000fea0003800000 */
[----:B------:R-:W-:Y:S01]  /*5f00*/  @P1 LEA R2, R2, UR44, 0x1 ;  /* 0x0000002c02021c11 */ /* 0x000fe2000f8e08ff */
[----:B------:R-:W-:Y:S04]  /*5f10*/  UIADD3 UR4, UPT, UPT, UR46, 0x1, URZ ;  /* 0x000000012e047890 */ /* 0x000fe8000fffe0ff */
[----:B------:R1:W3:Y:S01]  /*5f20*/  @P1 LDSM.16.M88.4 R28, [R2+0x200] ;  /* 0x00020000021c183b */ /* 0x0002e20000000200 */
[----:B------:R-:W-:Y:S01]  /*5f30*/  UISETP.NE.AND UP0, UPT, UR4, 0x3, UPT ;  /* 0x000000030400788c */ /* 0x000fe2000bf05270 */
[----:B------:R-:W-:Y:S03]  /*5f40*/  @P1 IMAD R0, R54, 0x2, R2 ;  /* 0x0000000236001824 */ /* 0x000fe600078e0202 */
[----:B------:R-:W-:Y:S02]  /*5f50*/  USEL UR5, URZ, 0x1, UP0 ;  /* 0x00000001ff057887 */ /* 0x000fe40008000000 */
[----:B------:R1:W4:Y:S01]  /*5f60*/  @P1 LDSM.16.M88.4 R36, [R0+0x200] ;  /* 0x000200000024183b */ /* 0x0003220000000200 */
[----:B------:R-:W-:Y:S03]  /*5f70*/  USEL UR4, UR4, URZ, UP0 ;  /* 0x000000ff04047287 */ /* 0x000fe60008000000 */
[----:B------:R-:W-:Y:S03]  /*5f80*/  LOP3.LUT R63, R63, UR5, RZ, 0x3c, !PT ;  /* 0x000000053f3f7c12 */ /* 0x000fe6000f8e3cff */
[----:B------:R-:W-:Y:S02]  /*5f90*/  IMAD.U32 R64, RZ, RZ, UR4 ;  /* 0x00000004ff407e24 */ /* 0x000fe4000f8e00ff */
.L_x_93:
[----:B------:R-:W-:Y:S05]  /*5fa0*/  BSYNC B1 ;  /* 0x0000000000017941 */ /* 0x000fea0003800000 */
.L_x_92:
[----:B-1----:R-:W-:Y:S04]  /*5fb0*/  SHF.R.U32.HI R0, RZ, 0x15, R25 ;  /* 0x00000015ff007819 */ /* 0x002fe80000011619 */
[----:B------:R-:W-:Y:S01]  /*5fc0*/  LOP3.LUT P1, RZ, R0, 0x3, R46, 0x48, !PT ;  /* 0x0000000300ff7812 */ /* 0x000fe2000782482e */
[----:B------:R-:W-:Y:S01]  /*5fd0*/  @!UPT UIADD3 URZ, UPT, UPT, URZ, URZ, URZ ;  /* 0x000000fffffff290 */ /* 0x000fe2000fffe0ff */
[----:B--2---:R-:W-:Y:S11]  /*5fe0*/  @P0 BRA `(.L_x_97) ;  /* 0x0000000000080947 */ /* 0x004ff60003800000 */
[----:B------:R-:W1:Y:S02]  /*5ff0*/  SYNCS.PHASECHK.TRANS64.TRYWAIT P0, [R27+URZ+0x90], R3 ;  /* 0x000090031b0075a7 */ /* 0x000e6400080011ff */
[----:B-1----:R-:W-:Y:S05]  /*6000*/  @!P0 BRA `(.L_x_98) ;  /* 0x0000001c004c8947 */ /* 0x002fea0003800000 */
.L_x_97:
[----:B------:R-:W-:Y:S05]  /*6010*/  @!P1 BRA `(.L_x_99) ;  /* 0x0000000000409947 */ /* 0x000fea0003800000 */
[----:B------:R-:W2:Y:S01]  /*6020*/  LDCU.64 UR8, c[0x4][0x70] ;  /* 0x01000e00ff0877ac */ /* 0x000ea20008000a00 */
[----:B-1----:R-:W-:Y:S01]  /*6030*/  MOV R3, 0x0 ;  /* 0x0000000000037802 */ /* 0x002fe20000000f00 */
[----:B------:R-:W-:Y:S02]  /*6040*/  HFMA2 R12, -RZ, RZ, 0, 5.9604644775390625e-08 ;  /* 0x00000001ff0c7431 */ /* 0x000fe400000001ff */
[----:B------:R-:W-:Y:S02]  /*6050*/  IMAD.MOV.U32 R8, RZ, RZ, 0x192 ;  /* 0x00000192ff087424 */ /* 0x000fe400078e00ff */
[----:B------:R-:W-:Y:S01]  /*6060*/  IMAD.MOV.U32 R13, RZ, RZ, RZ ;  /* 0x000000ffff0d7224 */ /* 0x000fe200078e00ff */
[----:B------:R-:W1:Y:S01]  /*6070*/  LDCU.64 UR6, c[0x4][0x78] ;  /* 0x01000f00ff0677ac */ /* 0x000e620008000a00 */
[----:B------:R-:W3:Y:S01]  /*6080*/  LDC.64 R2, c[0x4][R3] ;  /* 0x0100000003027b82 */ /* 0x000ee20000000a00 */
[----:B------:R-:W5:Y:S01]  /*6090*/  LDCU.64 UR4, c[0x4][0x10] ;  /* 0x01000200ff0477ac */ /* 0x000f620008000a00 */
[----:B--2---:R-:W-:Y:S01]  /*60a0*/  MOV R5, UR9 ;  /* 0x0000000900057c02 */ /* 0x004fe20008000f00 */
[----:B------:R-:W-:Y:S01]  /*60b0*/  IMAD.U32 R4, RZ, RZ, UR8 ;  /* 0x00000008ff047e24 */ /* 0x000fe2000f8e00ff */
[----:B-1----:R-:W-:Y:S01]  /*60c0*/  MOV R7, UR7 ;  /* 0x0000000700077c02 */ /* 0x002fe20008000f00 */
[----:B------:R-:W-:Y:S01]  /*60d0*/  IMAD.U32 R6, RZ, RZ, UR6 ;  /* 0x00000006ff067e24 */ /* 0x000fe2000f8e00ff */
[----:B-----5:R-:W-:Y:S01]  /*60e0*/  MOV R11, UR5 ;  /* 0x00000005000b7c02 */ /* 0x020fe20008000f00 */
[----:B------:R-:W-:Y:S02]  /*60f0*/  IMAD.U32 R10, RZ, RZ, UR4 ;  /* 0x00000004ff0a7e24 */ /* 0x000fe4000f8e00ff */
[----:B------:R-:W-:Y:S07]  /*6100*/  LEPC R20, `(.L_x_99) ;  /* 0x000000001014794e */ /* 0x000fee0000000000 */
[----:B---34-:R-:W-:Y:S05]  /*6110*/  CALL.ABS.NOINC R2 ;  /* 0x0000000002007343 */ /* 0x018fea0003c00000 */
.L_x_99:
[----:B------:R-:W-:Y:S05]  /*6120*/  WARPSYNC.ALL ;  /* 0x0000000000007948 */ /* 0x000fea0003800000 */
[----:B------:R-:W-:Y:S01]  /*6130*/  R2UR UR4, R25 ;  /* 0x00000000190472ca */ /* 0x000fe200000e0000 */
[----:B-1-3--:R-:W-:Y:S01]  /*6140*/  HADD2.F32 R3, -RZ, R28.H0_H0 ;  /* 0x2000001cff037230 */ /* 0x00afe20000004100 */
[----:B------:R-:W-:Y:S01]  /*6150*/  SHF.L.U32 R62, R54, 0x1, RZ ;  /* 0x00000001363e7819 */ /* 0x000fe200000006ff */
[----:B------:R-:W-:Y:S01]  /*6160*/  HADD2.F32 R20, -RZ, R30.H0_H0 ;  /* 0x2000001eff147230 */ /* 0x000fe20000004100 */
[----:B------:R-:W-:Y:S01]  /*6170*/  ISETP.NE.AND P0, PT, R55, RZ, PT ;  /* 0x000000ff3700720c */ /* 0x000fe20003f05270 */
[----:B------:R-:W-:Y:S08]  /*6180*/  BSSY.RECONVERGENT B0, `(.L_x_100) ;  /* 0x000004e000007945 */ /* 0x000ff00003800200 */
[----:B------:R-:W1:Y:S02]  /*6190*/  LDTM.16dp256bit.x4 R4, tmem[UR4] ;  /* 0x00000004000479ee */ /* 0x000e640008120000 */
[C---:B-1----:R-:W-:Y:S01]  /*61a0*/  FMUL R0, R24.reuse, R4 ;  /* 0x0000000418007220 */ /* 0x042fe20000400000 */
[----:B------:R-:W-:Y:S02]  /*61b0*/  HADD2.F32 R4, -RZ, R28.H1_H1 ;  /* 0x3000001cff047230 */ /* 0x000fe40000004100 */
[----:B------:R-:W-:Y:S01]  /*61c0*/  FMUL R2, R24, R5 ;  /* 0x0000000518027220 */ /* 0x000fe20000400000 */
[--C-:B------:R-:W-:Y:S02]  /*61d0*/  HADD2.F32 R5, -RZ, R29.reuse.H0_H0 ;  /* 0x2000001dff057230 */ /* 0x100fe40000004100 */
[----:B------:R-:W-:Y:S01]  /*61e0*/  FFMA R0, R26, R3, R0 ;  /* 0x000000031a007223 */ /* 0x000fe20000000000 */
[----:B------:R-:W-:Y:S01]  /*61f0*/  FMUL R3, R24, R6 ;  /* 0x0000000618037220 */ /* 0x000fe20000400000 */
[----:B------:R-:W-:Y:S02]  /*6200*/  HADD2.F32 R6, -RZ, R29.H1_H1 ;  /* 0x3000001dff067230 */ /* 0x000fe40000004100 */
[----:B------:R-:W-:Y:S01]  /*6210*/  FFMA R2, R26, R4, R2 ;  /* 0x000000041a027223 */ /* 0x000fe20000000002 */
[----:B------:R-:W-:Y:S01]  /*6220*/  FMUL R7, R24, R7 ;  /* 0x0000000718077220 */ /* 0x000fe20000400000 */
[----:B------:R-:W-:Y:S01]  /*6230*/  FFMA R3, R26, R5, R3 ;  /* 0x000000051a037223 */ /* 0x000fe20000000003 */
[C---:B------:R-:W-:Y:S01]  /*6240*/  FMUL R4, R24.reuse, R8 ;  /* 0x0000000818047220 */ /* 0x040fe20000400000 */
[----:B------:R-:W-:Y:S01]  /*6250*/  FMUL R5, R24, R9 ;  /* 0x0000000918057220 */ /* 0x000fe20000400000 */
[----:B------:R-:W-:Y:S01]  /*6260*/  F2FP.F16.F32.PACK_AB R32, R2, R0 ;  /* 0x000000000220723e */ /* 0x000fe200000000ff */
[C---:B------:R-:W-:Y:S01]  /*6270*/  FFMA R7, R26.reuse, R6, R7 ;  /* 0x000000061a077223 */ /* 0x040fe20000000007 */
[----:B------:R-:W-:Y:S02]  /*6280*/  HADD2.F32 R0, -RZ, R30.H1_H1 ;  /* 0x3000001eff007230 */ /* 0x000fe40000004100 */
[----:B------:R-:W-:Y:S01]  /*6290*/  FFMA R4, R26, R20, R4 ;  /* 0x000000141a047223 */ /* 0x000fe20000000004 */
[--C-:B------:R-:W-:Y:S02]  /*62a0*/  HADD2.F32 R2, -RZ, R31.reuse.H0_H0 ;  /* 0x2000001fff027230 */ /* 0x100fe40000004100 */
[----:B------:R-:W-:Y:S01]  /*62b0*/  FMUL R6, R24, R10 ;  /* 0x0000000a18067220 */ /* 0x000fe20000400000 */
[----:B------:R-:W-:Y:S01]  /*62c0*/  F2FP.F16.F32.PACK_AB R33, R7, R3 ;  /* 0x000000030721723e */ /* 0x000fe200000000ff */
[----:B------:R-:W-:Y:S02]  /*62d0*/  HADD2.F32 R3, -RZ, R31.H1_H1 ;  /* 0x3000001fff037230 */ /* 0x000fe40000004100 */
[----:B------:R-:W-:Y:S01]  /*62e0*/  FFMA R5, R26, R0, R5 ;  /* 0x000000001a057223 */ /* 0x000fe20000000005 */
[C---:B------:R-:W-:Y:S01]  /*62f0*/  FMUL R11, R24.reuse, R11 ;  /* 0x0000000b180b7220 */ /* 0x040fe20000400000 */
[--C-:B----4-:R-:W-:Y:S02]  /*6300*/  HADD2.F32 R7, -RZ, R36.reuse.H0_H0 ;  /* 0x20000024ff077230 */ /* 0x110fe40000004100 */
[C---:B------:R-:W-:Y:S01]  /*6310*/  FMUL R8, R24.reuse, R12 ;  /* 0x0000000c18087220 */ /* 0x040fe20000400000 */
[----:B------:R-:W-:Y:S02]  /*6320*/  HADD2.F32 R0, -RZ, R36.H1_H1 ;  /* 0x30000024ff007230 */ /* 0x000fe40000004100 */
[----:B------:R-:W-:Y:S01]  /*6330*/  FMUL R9, R24, R13 ;  /* 0x0000000d18097220 */ /* 0x000fe20000400000 */
[C---:B------:R-:W-:Y:S01]  /*6340*/  FFMA R6, R26.reuse, R2, R6 ;  /* 0x000000021a067223 */ /* 0x040fe20000000006 */
[C---:B------:R-:W-:Y:S01]  /*6350*/  FFMA R11, R26.reuse, R3, R11 ;  /* 0x000000031a0b7223 */ /* 0x040fe2000000000b */
[C---:B------:R-:W-:Y:S01]  /*6360*/  FFMA R8, R26.reuse, R7, R8 ;  /* 0x000000071a087223 */ /* 0x040fe20000000008 */
[----:B------:R-:W-:Y:S01]  /*6370*/  FFMA R9, R26, R0, R9 ;  /* 0x000000001a097223 */ /* 0x000fe20000000009 */
[--C-:B------:R-:W-:Y:S02]  /*6380*/  HADD2.F32 R2, -RZ, R37.reuse.H0_H0 ;  /* 0x20000025ff027230 */ /* 0x100fe40000004100 */
[C---:B------:R-:W-:Y:S01]  /*6390*/  FMUL R10, R24.reuse, R14 ;  /* 0x0000000e180a7220 */ /* 0x040fe20000400000 */
[----:B------:R-:W-:Y:S02]  /*63a0*/  HADD2.F32 R0, -RZ, R37.H1_H1 ;  /* 0x30000025ff007230 */ /* 0x000fe40000004100 */
[----:B------:R-:W-:Y:S01]  /*63b0*/  FMUL R15, R24, R15 ;  /* 0x0000000f180f7220 */ /* 0x000fe20000400000 */
[----:B------:R-:W-:Y:S01]  /*63c0*/  F2FP.F16.F32.PACK_AB R34, R5, R4 ;  /* 0x000000040522723e */ /* 0x000fe200000000ff */
[----:B------:R-:W-:Y:S01]  /*63d0*/  FFMA R10, R26, R2, R10 ;  /* 0x000000021a0a7223 */ /* 0x000fe2000000000a */
[----:B------:R-:W-:Y:S01]  /*63e0*/  FMUL R12, R24, R16 ;  /* 0x00000010180c7220 */ /* 0x000fe20000400000 */
[----:B------:R-:W-:Y:S01]  /*63f0*/  FFMA R15, R26, R0, R15 ;  /* 0x000000001a0f7223 */ /* 0x000fe2000000000f */
[--C-:B------:R-:W-:Y:S01]  /*6400*/  HADD2.F32 R0, -RZ, R38.reuse.H0_H0 ;  /* 0x20000026ff007230 */ /* 0x100fe20000004100 */
[----:B------:R-:W-:Y:S01]  /*6410*/  MOV R5, UR46 ;  /* 0x0000002e00057c02 */ /* 0x000fe20008000f00 */
[----:B------:R-:W-:Y:S02]  /*6420*/  HADD2.F32 R2, -RZ, R38.H1_H1 ;  /* 0x30000026ff027230 */ /* 0x000fe40000004100 */
[C---:B------:R-:W-:Y:S01]  /*6430*/  FMUL R13, R24.reuse, R17 ;  /* 0x00000011180d7220 */ /* 0x040fe20000400000 */
[--C-:B------:R-:W-:Y:S02]  /*6440*/  HADD2.F32 R3, -RZ, R39.reuse.H0_H0 ;  /* 0x20000027ff037230 */ /* 0x100fe40000004100 */
[C---:B------:R-:W-:Y:S01]  /*6450*/  FMUL R14, R24.reuse, R18 ;  /* 0x00000012180e7220 */ /* 0x040fe20000400000 */
[----:B------:R-:W-:Y:S02]  /*6460*/  HADD2.F32 R4, -RZ, R39.H1_H1 ;  /* 0x30000027ff047230 */ /* 0x000fe40000004100 */
[----:B------:R-:W-:Y:S01]  /*6470*/  FMUL R19, R24, R19 ;  /* 0x0000001318137220 */ /* 0x000fe20000400000 */
[C---:B------:R-:W-:Y:S01]  /*6480*/  FFMA R12, R26.reuse, R0, R12 ;  /* 0x000000001a0c7223 */ /* 0x040fe2000000000c */
[----:B------:R-:W-:Y:S01]  /*6490*/  LEA R5, R5, R44, 0xb ;  /* 0x0000002c05057211 */ /* 0x000fe200078e58ff */
[C---:B------:R-:W-:Y:S01]  /*64a0*/  FFMA R13, R26.reuse, R2, R13 ;  /* 0x000000021a0d7223 */ /* 0x040fe2000000000d */
[C---:B------:R-:W-:Y:S01]  /*64b0*/  FFMA R14, R26.reuse, R3, R14 ;  /* 0x000000031a0e7223 */ /* 0x040fe2000000000e */
[----:B------:R-:W-:Y:S01]  /*64c0*/  FFMA R19, R26, R4, R19 ;  /* 0x000000041a137223 */ /* 0x000fe20000000013 */
[----:B------:R-:W-:Y:S02]  /*64d0*/  F2FP.F16.F32.PACK_AB R35, R11, R6 ;  /* 0x000000060b23723e */ /* 0x000fe400000000ff */
[----:B------:R-:W-:Y:S02]  /*64e0*/  LEA R5, R5, UR44, 0x1 ;  /* 0x0000002c05057c11 */ /* 0x000fe4000f8e08ff */
[----:B------:R-:W-:Y:S02]  /*64f0*/  F2FP.F16.F32.PACK_AB R8, R9, R8 ;  /* 0x000000080908723e */ /* 0x000fe400000000ff */
[----:B------:R-:W-:Y:S01]  /*6500*/  F2FP.F16.F32.PACK_AB R9, R15, R10 ;  /* 0x0000000a0f09723e */ /* 0x000fe200000000ff */
[----:B------:R1:W-:Y:S01]  /*6510*/  STSM.16.M88.4 [R5+0x200], R32 ;  /* 0x0002002005007844 */ /* 0x0003e20000000200 */
[----:B------:R-:W-:Y:S02]  /*6520*/  F2FP.F16.F32.PACK_AB R10, R13, R12 ;  /* 0x0000000c0d0a723e */ /* 0x000fe400000000ff */
[----:B------:R-:W-:Y:S02]  /*6530*/  F2FP.F16.F32.PACK_AB R11, R19, R14 ;  /* 0x0000000e130b723e */ /* 0x000fe400000000ff */
[----:B------:R-:W-:Y:S05]  /*6540*/  IADD3 R0, PT, PT, R62, 0x200, R5 ;  /* 0x000002003e007810 */ /* 0x000fea0007ffe005 */
[----:B------:R1:W-:Y:S01]  /*6550*/  STSM.16.M88.4 [R0], R8 ;  /* 0x0000000800007844 */ /* 0x0003e20000000200 */
[----:B------:R-:W-:Y:S01]  /*6560*/  @!PT LDS RZ, [RZ] ;  /* 0x00000000fffff984 */ /* 0x000fe20000000800 */
[----:B------:R-:W-:Y:S01]  /*6570*/  @!PT LDS RZ, [RZ] ;  /* 0x00000000fffff984 */ /* 0x000fe20000000800 */
[----:B------:R-:W-:Y:S01]  /*6580*/  @!PT LDS RZ, [RZ] ;  /* 0x00000000fffff984 */ /* 0x000fe20000000800 */
[----:B------:R-:W-:Y:S01]  /*6590*/  @!PT LDS RZ, [RZ] ;  /* 0x00000000fffff984 */ /* 0x000fe20000000800 */
[----:B------:R2:W-:Y:S07]  /*65a0*/  MEMBAR.ALL.CTA ;  /* 0x0000000000007992 */ /* 0x0005ee0000008000 */
[----:B--2---:R-:W2:Y:S02]  /*65b0*/  FENCE.VIEW.ASYNC.S ;  /* 0x00000000000073c6 */ /* 0x004ea40000000000 */
[----:B--2---:R-:W-:Y:S06]  /*65c0*/  BAR.SYNC.DEFER_BLOCKING 0x1, 0x80 ;  /* 0x0042000000007b1d */ /* 0x004fec0000010000 */
[----:B------:R-:W-:Y:S05]  /*65d0*/  @P0 BRA `(.L_x_101) ;  /* 0x0000000000200947 */ /* 0x000fea0003800000 */
[----:B------:R-:W2:Y:S01]  /*65e0*/  LDCU.64 UR6, c[0x0][0x348] ;  /* 0x00006900ff0677ac */ /* 0x000ea20008000a00 */
[----:B------:R-:W-:Y:S01]  /*65f0*/  ULEA UR5, UR46, UR44, 0xc ;  /* 0x0000002c2e057291 */ /* 0x000fe2000f8e60ff */
[----:B------:R-:W-:Y:S03]  /*6600*/  UMOV UR51, UR36 ;  /* 0x0000002400337c82 */ /* 0x000fe60008000000 */
[----:B------:R-:W-:Y:S02]  /*6610*/  UIADD3 UR48, UPT, UPT, UR5, 0x200, URZ ;  /* 0x0000020005307890 */ /* 0x000fe4000fffe0ff */
[----:B--2---:R-:W-:Y:S04]  /*6620*/  UIADD3 UR4, UP0, UPT, UR6, 0x680, URZ ;  /* 0x0000068006047890 */ /* 0x004fe8000ff1e0ff */
[----:B------:R-:W-:Y:S09]  /*6630*/  UIADD3.X UR5, UPT, UPT, URZ, UR7, URZ, UP0, !UPT ;  /* 0x00000007ff057290 */ /* 0x000ff200087fe4ff */
[----:B------:R2:W-:Y:S02]  /*6640*/  UTMASTG.3D [UR48], [UR4] ;  /* 0x00000030040073b5 */ /* 0x0005e40008010000 */
[----:B--2---:R0:W-:Y:S02]  /*6650*/  UTMACMDFLUSH ;  /* 0x00000000000079b7 */ /* 0x0041e40000000000 */
.L_x_101:
[----:B------:R-:W-:Y:S05]  /*6660*/  BSYNC.RECONVERGENT B0 ;  /* 0x0000000000007941 */ /* 0x000fea0003800200 */
.L_x_100:
[----:B------:R-:W-:Y:S01]  /*6670*/  UIADD3 UR47, UPT, UPT, UR46, 0x1, URZ ;  /* 0x000000012e2f7890 */ /* 0x000fe2000fffe0ff */
[----:B------:R-:W-:Y:S03]  /*6680*/  BSSY.RECONVERGENT B0, `(.L_x_102) ;  /* 0x0000005000007945 */ /* 0x000fe60003800200 */
[----:B------:R-:W-:Y:S04]  /*6690*/  UISETP.NE.AND UP0, UPT, UR47, 0x3, UPT ;  /* 0x000000032f00788c */ /* 0x000fe8000bf05270 */
[----:B------:R-:W-:Y:S01]  /*66a0*/  USEL UR45, UR47, URZ, UP0 ;  /* 0x000000ff2f2d7287 */ /* 0x000fe20008000000 */
[----:B------:R-:W-:Y:S11]  /*66b0*/  @P0 BRA `(.L_x_103) ;  /* 0x0000000000040947 */ /* 0x000ff60003800000 */
[----:B------:R-:W-:Y:S04]  /*66c0*/  DEPBAR.LE SB0, 0x1 ;  /* 0x000080400000791a */ /* 0x000fe80000000000 */
.L_x_103:
[----:B------:R-:W-:Y:S05]  /*66d0*/  BSYNC.RECONVERGENT B0 ;  /* 0x0000000000007941 */ /* 0x000fea0003800200 */
.L_x_102:
[----:B------:R-:W-:Y:S01]  /*66e0*/  BAR.SYNC.DEFER_BLOCKING 0x1, 0x80 ;  /* 0x0042000000007b1d */ /* 0x000fe20000010000 */
[----:B------:R-:W-:Y:S01]  /*66f0*/  ISETP.NE.AND P1, PT, R61, RZ, PT ;  /* 0x000000ff3d00720c */ /* 0x000fe20003f25270 */
[----:B------:R-:W-:Y:S01]  /*6700*/  UISETP.NE.AND UP0, UPT, UR53, URZ, UPT ;  /* 0x000000ff3500728c */ /* 0x000fe2000bf05270 */
[----:B------:R-:W-:Y:S11]  /*6710*/  LEA R2, R64, UR44, 0x3 ;  /* 0x0000002c40027c11 */ /* 0x000ff6000f8e18ff */
[----:B------:R-:W-:Y:S01]  /*6720*/  @P1 SHF.L.U32 R3, R63, 0x1f, RZ ;  /* 0x0000001f3f031819 */ /* 0x000fe200000006ff */
[----:B------:R-:W-:Y:S06]  /*6730*/  BRA.U !UP0, `(.L_x_104) ;  /* 0x0000000108247547 */ /* 0x000fec000b800000 */
[----:B------:R-:W-:Y:S01]  /*6740*/  IMAD.U32 R4, RZ, RZ, UR52 ;  /* 0x00000034ff047e24 */ /* 0x000fe2000f8e00ff */
[----:B-1----:R-:W-:Y:S01]  /*6750*/  MOV R0, UR54 ;  /* 0x0000003600007c02 */ /* 0x002fe20008000f00 */
[----:B------:R-:W-:Y:S03]  /*6760*/  UIADD3 UR4, UPT, UPT, UR52, 0x1, URZ ;  /* 0x0000000134047890 */ /* 0x000fe6000fffe0ff */
[----:B------:R-:W-:Y:S01]  /*6770*/  @P1 LEA R4, R4, UR44, 0x3 ;  /* 0x0000002c04041c11 */ /* 0x000fe2000f8e18ff */
[----:B------:R-:W-:Y:S04]  /*6780*/  UISETP.NE.AND UP0, UPT, UR4, 0x3, UPT ;  /* 0x000000030400788c */ /* 0x000fe8000bf05270 */
[----:B------:R-:W-:Y:S01]  /*6790*/  @P1 VIADD R4, R4, 0x48 ;  /* 0x0000004804041836 */ /* 0x000fe20000000000 */
[----:B------:R-:W-:Y:S04]  /*67a0*/  USEL UR52, UR4, URZ, UP0 ;  /* 0x000000ff04347287 */ /* 0x000fe80008000000 */
[----:B------:R-:W-:Y:S04]  /*67b0*/  @P1 PRMT R0, R0, 0x654, R4 ;  /* 0x0000065400001816 */ /* 0x000fe80000000004 */
[----:B------:R2:W-:Y:S04]  /*67c0*/  @P1 SYNCS.ARRIVE.TRANS64.RED.A1T0 RZ, [R0+URZ], RZ ;  /* 0x000000ff00ff19a7 */ /* 0x0005e800081004ff */
.L_x_104:
[----:B------:R-:W3:Y:S01]  /*67d0*/  @P1 SYNCS.PHASECHK.TRANS64.TRYWAIT P0, [R2+URZ+0x30], R3 ;  /* 0x00003003020015a7 */ /* 0x000ee200080011ff */
[----:B------:R-:W-:Y:S01]  /*67e0*/  BSSY B1, `(.L_x_105) ;  /* 0x0000013000017945 */ /* 0x000fe20003800000 */
[----:B---3--:R-:W-:Y:S03]  /*67f0*/  @P1 SEL R65, RZ, 0x1, !P0 ;  /* 0x00000001ff411807 */ /* 0x008fe60004000000 */
[----:B------:R-:W-:Y:S05]  /*6800*/  @!P1 BRA `(.L_x_106) ;  /* 0x0000000000409947 */ /* 0x000fea0003800000 */
[----:B------:R-:W-:Y:S01]  /*6810*/  ISETP.NE.AND P1, PT, R66, RZ, PT ;  /* 0x000000ff4200720c */ /* 0x000fe20003f25270 */
[----:B------:R-:W-:Y:S01]  /*6820*/  BSSY B0, `(.L_x_107) ;  /* 0x0000009000007945 */ /* 0x000fe20003800000 */
[----:B------:R-:W-:Y:S11]  /*6830*/  ISETP.NE.AND P0, PT, R65, RZ, PT ;  /* 0x000000ff4100720c */ /* 0x000ff60003f05270 */
[----:B------:R-:W-:Y:S05]  /*6840*/  @P1 IMAD R3, R64, 0x800, R44 ;  /* 0x0000080040031824 */ /* 0x000fea00078e022c */
[----:B------:R-:W-:Y:S05]  /*6850*/  @P1 LEA R3, R3, UR44, 0x1 ;  /* 0x0000002c03031c11 */ /* 0x000fea000f8e08ff */
[----:B-12---:R-:W-:Y:S01]  /*6860*/  @P1 IMAD.IADD R0, R62, 0x1, R3 ;  /* 0x000000013e001824 */ /* 0x006fe200078e0203 */
[----:B------:R-:W-:Y:S06]  /*6870*/  @P0 BRA `(.L_x_108) ;  /* 0x00000000000c0947 */ /* 0x000fec0003800000 */
[----:B------:R-:W-:Y:S04]  /*6880*/  SHF.L.U32 R63, R63, 0x1f, RZ ;  /* 0x0000001f3f3f7819 */ /* 0x000fe800000006ff */
[----:B------:R-:W1:Y:S02]  /*6890*/  SYNCS.PHASECHK.TRANS64.TRYWAIT P0, [R2+URZ+0x30], R63 ;  /* 0x0000303f020075a7 */ /* 0x000e6400080011ff */
[----:B-1----:R-:W-:Y:S05]  /*68a0*/  @!P0 BRA `(.L_x_109) ;  /* 0x0000001400388947 */ /* 0x002fea0003800000 */
.L_x_108:
[----:B------:R-:W-:Y:S05]  /*68b0*/  BSYNC B0 ;  /* 0x0000000000007941 */ /* 0x000fea0003800000 */
.L_x_107:
[----:B------:R-:W-:Y:S11]  /*68c0*/  ISETP.NE.AND P0, PT, R66, RZ, PT ;  /* 0x000000ff4200720c */ /* 0x000ff60003f05270 */
[----:B------:R-:W-:Y:S02]  /*68d0*/  @!UPT UIADD3 URZ, UPT, UPT, URZ, URZ, URZ ;  /* 0x000000fffffff290 */ /* 0x000fe4000fffe0ff */
[----:B------:R-:W-:Y:S05]  /*68e0*/  @P0 WARPSYNC.ALL ;  /* 0x0000000000000948 */ /* 0x000fea0003800000 */
[----:B------:R3:W4:Y:S04]  /*68f0*/  @P0 LDSM.16.M88.4 R28, [R3+0x200] ;  /* 0x00020000031c083b */ /* 0x0007280000000200 */
[----:B------:R3:W2:Y:S02]  /*6900*/  @P0 LDSM.16.M88.4 R36, [R0+0x200] ;  /* 0x000200000024083b */ /* 0x0006a40000000200 */
.L_x_106:
[----:B------:R-:W-:Y:S05]  /*6910*/  BSYNC B1 ;  /* 0x0000000000017941 */ /* 0x000fea0003800000 */
.L_x_105:
[----:B-123--:R-:W-:Y:S05]  /*6920*/  VIADD R0, R25, 0x20 ;  /* 0x0000002019007836 */ /* 0x00efea0000000000 */
[----:B------:R-:W-:Y:S04]  /*6930*/  SHF.R.U32.HI R0, RZ, 0x15, R0 ;  /* 0x00000015ff007819 */ /* 0x000fe80000011600 */
[----:B------:R-:W-:Y:S11]  /*6940*/  LOP3.LUT P0, RZ, R0, 0x3, R46, 0x48, !PT ;  /* 0x0000000300ff7812 */ /* 0x000ff6000780482e */
[----:B------:R-:W-:Y:S02]  /*6950*/  @!UPT UIADD3 URZ, UPT, UPT, URZ, URZ, URZ ;  /* 0x000000fffffff290 */ /* 0x000fe4000fffe0ff */
[----:B------:R-:W-:Y:S05]  /*6960*/  @!P0 BRA `(.L_x_110) ;  /* 0x0000000000408947 */ /* 0x000fea0003800000 */
[----:B------:R-:W1:Y:S01]  /*6970*/  LDCU.64 UR8, c[0x4][0x70] ;  /* 0x01000e00ff0877ac */ /* 0x000e620008000a00 */
[----:B------:R-:W-:Y:S01]  /*6980*/  MOV R3, 0x0 ;  /* 0x0000000000037802 */ /* 0x000fe20000000f00 */
[----:B------:R-:W-:Y:S02]  /*6990*/  HFMA2 R12, -RZ, RZ, 0, 5.9604644775390625e-08 ;  /* 0x00000001ff0c7431 */ /* 0x000fe400000001ff */
[----:B------:R-:W-:Y:S02]  /*69a0*/  IMAD.MOV.U32 R8, RZ, RZ, 0x192 ;  /* 0x00000192ff087424 */ /* 0x000fe400078e00ff */
[----:B------:R-:W-:Y:S01]  /*69b0*/  IMAD.MOV.U32 R13, RZ, RZ, RZ ;  /* 0x000000ffff0d7224 */ /* 0x000fe200078e00ff */
[----:B------:R-:W2:Y:S01]  /*69c0*/  LDCU.64 UR6, c[0x4][0x78] ;  /* 0x01000f00ff0677ac */ /* 0x000ea20008000a00 */
[----:B------:R-:W3:Y:S01]  /*69d0*/  LDC.64 R2, c[0x4][R3] ;  /* 0x0100000003027b82 */ /* 0x000ee20000000a00 */
[----:B------:R-:W5:Y:S01]  /*69e0*/  LDCU.64 UR4, c[0x4][0x10] ;  /* 0x01000200ff0477ac */ /* 0x000f620008000a00 */
[----:B-1----:R-:W-:Y:S01]  /*69f0*/  MOV R5, UR9 ;  /* 0x0000000900057c02 */ /* 0x002fe20008000f00 */
[----:B------:R-:W-:Y:S01]  /*6a00*/  IMAD.U32 R4, RZ, RZ, UR8 ;  /* 0x00000008ff047e24 */ /* 0x000fe2000f8e00ff */
[----:B--2---:R-:W-:Y:S01]  /*6a10*/  MOV R7, UR7 ;  /* 0x0000000700077c02 */ /* 0x004fe20008000f00 */
[----:B------:R-:W-:Y:S01]  /*6a20*/  IMAD.U32 R6, RZ, RZ, UR6 ;  /* 0x00000006ff067e24 */ /* 0x000fe2000f8e00ff */
[----:B-----5:R-:W-:Y:S01]  /*6a30*/  MOV R11, UR5 ;  /* 0x00000005000b7c02 */ /* 0x020fe20008000f00 */
[----:B------:R-:W-:Y:S02]  /*6a40*/  IMAD.U32 R10, RZ, RZ, UR4 ;  /* 0x00000004ff0a7e24 */ /* 0x000fe4000f8e00ff */
[----:B------:R-:W-:Y:S07]  /*6a50*/  LEPC R20, `(.L_x_110) ;  /* 0x000000001014794e */ /* 0x000fee0000000000 */
[----:B---34-:R-:W-:Y:S05]  /*6a60*/  CALL.ABS.NOINC R2 ;  /* 0x0000000002007343 */ /* 0x018fea0003c00000 */
.L_x_110:
[----:B------:R-:W-:Y:S01]  /*6a70*/  ISETP.NE.AND P0, PT, R55, RZ, PT ;  /* 0x000000ff3700720c */ /* 0x000fe20003f05270 */
[----:B------:R-:W-:Y:S05]  /*6a80*/  WARPSYNC.ALL ;  /* 0x0000000000007948 */ /* 0x000fea0003800000 */
[----:B------:R-:W-:Y:S01]  /*6a90*/  R2UR UR4, R25 ;  /* 0x00000000190472ca */ /* 0x000fe200000e0000 */
[--C-:B----4-:R-:W-:Y:S01]  /*6aa0*/  HADD2.F32 R20, -RZ, R28.reuse.H0_H0 ;  /* 0x2000001cff147230 */ /* 0x110fe20000004100 */
[----:B------:R-:W-:Y:S01]  /*6ab0*/  BSSY.RECONVERGENT B0, `(.L_x_111) ;  /* 0x0000056000007945 */ /* 0x000fe20003800200 */
[----:B------:R-:W-:Y:S02]  /*6ac0*/  HADD2.F32 R21, -RZ, R28.H1_H1 ;  /* 0x3000001cff157230 */ /* 0x000fe40000004100 */
[--C-:B------:R-:W-:Y:S02]  /*6ad0*/  HADD2.F32 R25, -RZ, R29.reuse.H0_H0 ;  /* 0x2000001dff197230 */ /* 0x100fe40000004100 */
[----:B------:R-:W-:Y:S02]  /*6ae0*/  HADD2.F32 R28, -RZ, R30.H0_H0 ;  /* 0x2000001eff1c7230 */ /* 0x000fe40000004100 */
[--C-:B------:R-:W-:Y:S02]  /*6af0*/  HADD2.F32 R32, -RZ, R36.reuse.H0_H0 ;  /* 0x20000024ff207230 */ /* 0x100fe40000004100 */
[----:B------:R-:W-:Y:S02]  /*6b00*/  HADD2.F32 R33, -RZ, R36.H1_H1 ;  /* 0x30000024ff217230 */ /* 0x000fe40000004100 */
[----:B------:R-:W1:Y:S01]  /*6b10*/  LDTM.16dp256bit.x4 R4, tmem[UR4+0x20] ;  /* 0x00002004000479ee */ /* 0x000e620008120000 */
[----:B------:R-:W-:Y:S01]  /*6b20*/  NOP ;  /* 0x0000000000007918 */ /* 0x000fe20000000000 */
[----:B------:R-:W-:Y:S01]  /*6b30*/  R2UR UR4, R27 ;  /* 0x000000001b0472ca */ /* 0x000fe200000e0000 */
[----:B------:R-:W-:Y:S02]  /*6b40*/  HADD2.F32 R27, -RZ, R29.H1_H1 ;  /* 0x3000001dff1b7230 */ /* 0x000fe40000004100 */
[----:B------:R-:W-:Y:S02]  /*6b50*/  HADD2.F32 R29, -RZ, R30.H1_H1 ;  /* 0x3000001eff1d7230 */ /* 0x000fe40000004100 */
[--C-:B------:R-:W-:Y:S02]  /*6b60*/  HADD2.F32 R30, -RZ, R31.reuse.H0_H0 ;  /* 0x2000001fff1e7230 */ /* 0x100fe40000004100 */
[----:B------:R-:W-:Y:S02]  /*6b70*/  HADD2.F32 R31, -RZ, R31.H1_H1 ;  /* 0x3000001fff1f7230 */ /* 0x000fe40000004100 */
[--C-:B------:R-:W-:Y:S02]  /*6b80*/  HADD2.F32 R34, -RZ, R37.reuse.H0_H0 ;  /* 0x20000025ff227230 */ /* 0x100fe40000004100 */
[----:B------:R-:W-:Y:S02]  /*6b90*/  HADD2.F32 R35, -RZ, R37.H1_H1 ;  /* 0x30000025ff237230 */ /* 0x000fe40000004100 */
[----:B------:R-:W-:Y:S01]  /*6ba0*/  UIADD3 UR4, UPT, UPT, UR4, 0xb0, URZ ;  /* 0x000000b004047890 */ /* 0x000fe2000fffe0ff */
[--C-:B------:R-:W-:Y:S02]  /*6bb0*/  HADD2.F32 R36, -RZ, R38.reuse.H0_H0 ;  /* 0x20000026ff247230 */ /* 0x100fe40000004100 */
[----:B------:R-:W-:Y:S01]  /*6bc0*/  HADD2.F32 R37, -RZ, R38.H1_H1 ;  /* 0x30000026ff257230 */ /* 0x000fe20000004100 */
[----:B------:R-:W-:Y:S01]  /*6bd0*/  UPRMT UR4, UR54, 0x654, UR4 ;  /* 0x0000065436047896 */ /* 0x000fe20008000004 */
[--C-:B------:R-:W-:Y:S02]  /*6be0*/  HADD2.F32 R38, -RZ, R39.reuse.H0_H0 ;  /* 0x20000027ff267230 */ /* 0x100fe40000004100 */
[----:B------:R-:W-:Y:S02]  /*6bf0*/  HADD2.F32 R39, -RZ, R39.H1_H1 ;  /* 0x30000027ff277230 */ /* 0x000fe40000004100 */
[C---:B-1----:R-:W-:Y:S01]  /*6c00*/  FMUL R4, R24.reuse, R4 ;  /* 0x0000000418047220 */ /* 0x042fe20000400000 */
[C---:B------:R-:W-:Y:S01]  /*6c10*/  FMUL R5, R24.reuse, R5 ;  /* 0x0000000518057220 */ /* 0x040fe20000400000 */
[C---:B------:R-:W-:Y:S01]  /*6c20*/  FMUL R6, R24.reuse, R6 ;  /* 0x0000000618067220 */ /* 0x040fe20000400000 */
[----:B------:R-:W-:Y:S01]  /*6c30*/  FMUL R7, R24, R7 ;  /* 0x0000000718077220 */ /* 0x000fe20000400000 */
[----:B------:R-:W-:Y:S01]  /*6c40*/  SYNCS.ARRIVE.TRANS64.RED.A1T0 RZ, [UR4], RZ ;  /* 0x000000ffffff79a7 */ /* 0x000fe20008100404 */
[C---:B------:R-:W-:Y:S01]  /*6c50*/  FFMA R4, R26.reuse, R20, R4 ;  /* 0x000000141a047223 */ /* 0x040fe20000000004 */
[C---:B------:R-:W-:Y:S01]  /*6c60*/  FFMA R5, R26.reuse, R21, R5 ;  /* 0x000000151a057223 */ /* 0x040fe20000000005 */
[C---:B------:R-:W-:Y:S01]  /*6c70*/  FFMA R6, R26.reuse, R25, R6 ;  /* 0x000000191a067223 */ /* 0x040fe20000000006 */
[----:B------:R-:W-:Y:S01]  /*6c80*/  FFMA R7, R26, R27, R7 ;  /* 0x0000001b1a077223 */ /* 0x000fe20000000007 */
[C---:B------:R-:W-:Y:S01]  /*6c90*/  FMUL R8, R24.reuse, R8 ;  /* 0x0000000818087220 */ /* 0x040fe20000400000 */
[C---:B------:R-:W-:Y:S01]  /*6ca0*/  FMUL R9, R24.reuse, R9 ;  /* 0x0000000918097220 */ /* 0x040fe20000400000 */
[----:B------:R-:W-:Y:S01]  /*6cb0*/  F2FP.F16.F32.PACK_AB R4, R5, R4 ;  /* 0x000000040504723e */ /* 0x000fe200000000ff */
[----:B------:R-:W-:Y:S01]  /*6cc0*/  FMUL R10, R24, R10 ;  /* 0x0000000a180a7220 */ /* 0x000fe20000400000 */
[----:B------:R-:W-:Y:S01]  /*6cd0*/  F2FP.F16.F32.PACK_AB R5, R7, R6 ;  /* 0x000000060705723e */ /* 0x000fe200000000ff */
[C---:B------:R-:W-:Y:S01]  /*6ce0*/  FFMA R8, R26.reuse, R28, R8 ;  /* 0x0000001c1a087223 */ /* 0x040fe20000000008 */
[----:B------:R-:W-:Y:S01]  /*6cf0*/  FFMA R9, R26, R29, R9 ;  /* 0x0000001d1a097223 */ /* 0x000fe20000000009 */
[C---:B------:R-:W-:Y:S01]  /*6d00*/  FMUL R11, R24.reuse, R11 ;  /* 0x0000000b180b7220 */ /* 0x040fe20000400000 */
[C---:B------:R-:W-:Y:S01]  /*6d10*/  FMUL R0, R24.reuse, R12 ;  /* 0x0000000c18007220 */ /* 0x040fe20000400000 */
[----:B------:R-:W-:Y:S01]  /*6d20*/  FMUL R2, R24, R13 ;  /* 0x0000000d18027220 */ /* 0x000fe20000400000 */
[----:B------:R-:W-:Y:S01]  /*6d30*/  FFMA R10, R26, R30, R10 ;  /* 0x0000001e1a0a7223 */ /* 0x000fe2000000000a */
[----:B------:R-:W-:Y:S01]  /*6d40*/  FMUL R3, R24, R14 ;  /* 0x0000000e18037220 */ /* 0x000fe20000400000 */
[----:B------:R-:W-:Y:S01]  /*6d50*/  F2FP.F16.F32.PACK_AB R6, R9, R8 ;  /* 0x000000080906723e */ /* 0x000fe200000000ff */
[----:B------:R-:W-:Y:S01]  /*6d60*/  FFMA R11, R26, R31, R11 ;  /* 0x0000001f1a0b7223 */ /* 0x000fe2000000000b */
[C---:B------:R-:W-:Y:S01]  /*6d70*/  FMUL R15, R24.reuse, R15 ;  /* 0x0000000f180f7220 */ /* 0x040fe20000400000 */
[----:B------:R-:W-:Y:S01]  /*6d80*/  FMUL R12, R24, R16 ;  /* 0x00000010180c7220 */ /* 0x000fe20000400000 */
[----:B------:R-:W-:Y:S01]  /*6d90*/  FFMA R0, R26, R32, R0 ;  /* 0x000000201a007223 */ /* 0x000fe20000000000 */
[----:B------:R-:W-:Y:S01]  /*6da0*/  MOV R8, UR45 ;  /* 0x0000002d00087c02 */ /* 0x000fe20008000f00 */
[----:B------:R-:W-:Y:S01]  /*6db0*/  FMUL R13, R24, R17 ;  /* 0x00000011180d7220 */ /* 0x000fe20000400000 */
[----:B------:R-:W-:Y:S01]  /*6dc0*/  FFMA R2, R26, R33, R2 ;  /* 0x000000211a027223 */ /* 0x000fe20000000002 */
[----:B------:R-:W-:Y:S01]  /*6dd0*/  FMUL R14, R24, R18 ;  /* 0x00000012180e7220 */ /* 0x000fe20000400000 */
[C---:B------:R-:W-:Y:S01]  /*6de0*/  FFMA R3, R26.reuse, R34, R3 ;  /* 0x000000221a037223 */ /* 0x040fe20000000003 */
[----:B------:R-:W-:Y:S01]  /*6df0*/  FFMA R15, R26, R35, R15 ;  /* 0x000000231a0f7223 */ /* 0x000fe2000000000f */
[----:B------:R-:W-:Y:S01]  /*6e00*/  FMUL R19, R24, R19 ;  /* 0x0000001318137220 */ /* 0x000fe20000400000 */
[----:B------:R-:W-:Y:S01]  /*6e10*/  FFMA R12, R26, R36, R12 ;  /* 0x000000241a0c7223 */ /* 0x000fe2000000000c */
        /* <DEDUP_REMOVED lines=22> */
[----:B------:R-:W-:Y:S02]  /*6f80*/  ULEA UR5, UR45, UR44, 0xc ;  /* 0x0000002c2d057291 */ /* 0x000fe4000f8e60ff */
[----:B------:R-:W-:Y:S02]  /*6f90*/  UIADD3 UR9, UPT, UPT, UR49, 0x20, URZ ;  /* 0x0000002031097890 */ /* 0x000fe4000fffe0ff */
[----:B------:R-:W-:Y:S01]  /*6fa0*/  UIADD3 UR8, UPT, UPT, UR5, 0x200, URZ ;  /* 0x0000020005087890 */ /* 0x000fe2000fffe0ff */
[----:B------:R-:W-:Y:S01]  /*6fb0*/  UMOV UR10, UR50 ;  /* 0x00000032000a7c82 */ /* 0x000fe20008000000 */
[----:B------:R-:W-:Y:S01]  /*6fc0*/  UMOV UR11, UR36 ;  /* 0x00000024000b7c82 */ /* 0x000fe20008000000 */
[----:B--2---:R-:W-:Y:S04]  /*6fd0*/  UIADD3 UR4, UP0, UPT, UR6, 0x680, URZ ;  /* 0x0000068006047890 */ /* 0x004fe8000ff1e0ff */
[----:B------:R-:W-:Y:S09]  /*6fe0*/  UIADD3.X UR5, UPT, UPT, URZ, UR7, URZ, UP0, !UPT ;  /* 0x00000007ff057290 */ /* 0x000ff200087fe4ff */
[----:B------:R2:W-:Y:S02]  /*6ff0*/  UTMASTG.3D [UR8], [UR4] ;  /* 0x00000008040073b5 */ /* 0x0005e40008010000 */
[----:B--2---:R0:W-:Y:S02]  /*7000*/  UTMACMDFLUSH ;  /* 0x00000000000079b7 */ /* 0x0041e40000000000 */
.L_x_112:
[----:B------:R-:W-:Y:S05]  /*7010*/  BSYNC.RECONVERGENT B0 ;  /* 0x0000000000007941 */ /* 0x000fea0003800200 */
.L_x_111:
[----:B------:R-:W-:Y:S01]  /*7020*/  UIADD3 UR4, UPT, UPT, UR45, 0x1, URZ ;  /* 0x000000012d047890 */ /* 0x000fe2000fffe0ff */
[----:B------:R-:W-:Y:S03]  /*7030*/  BSSY.RECONVERGENT B0, `(.L_x_113) ;  /* 0x0000008000007945 */ /* 0x000fe60003800200 */
[----:B------:R-:W-:Y:S04]  /*7040*/  UISETP.NE.AND UP0, UPT, UR4, 0x3, UPT ;  /* 0x000000030400788c */ /* 0x000fe8000bf05270 */
[----:B------:R-:W-:Y:S02]  /*7050*/  UISETP.EQ.XOR UP1, UPT, UR47, 0x3, !UP0 ;  /* 0x000000032f00788c */ /* 0x000fe4000c722a70 */
[----:B------:R-:W-:Y:S02]  /*7060*/  USEL UR46, UR4, URZ, UP0 ;  /* 0x000000ff042e7287 */ /* 0x000fe40008000000 */
[----:B------:R-:W-:Y:S04]  /*7070*/  USEL UR5, URZ, 0x1, !UP1 ;  /* 0x00000001ff057887 */ /* 0x000fe8000c800000 */
[----:B------:R-:W-:Y:S01]  /*7080*/  ULOP3.LUT UR55, UR55, UR5, URZ, 0x3c, !UPT ;  /* 0x0000000537377292 */ /* 0x000fe2000f8e3cff */
[----:B------:R-:W-:Y:S11]  /*7090*/  @P0 BRA `(.L_x_114) ;  /* 0x0000000000040947 */ /* 0x000ff60003800000 */
[----:B------:R-:W-:Y:S04]  /*70a0*/  DEPBAR.LE SB0, 0x1 ;  /* 0x000080400000791a */ /* 0x000fe80000000000 */
.L_x_114:
[----:B------:R-:W-:Y:S05]  /*70b0*/  BSYNC.RECONVERGENT B0 ;  /* 0x0000000000007941 */ /* 0x000fea0003800200 */
.L_x_113:
[----:B------:R-:W-:Y:S01]  /*70c0*/  BAR.SYNC.DEFER_BLOCKING 0x1, 0x80 ;  /* 0x0042000000007b1d */ /* 0x000fe20000010000 */
[----:B------:R-:W-:Y:S01]  /*70d0*/  UISETP.NE.AND UP0, UPT, UR53, -0x2, UPT ;  /* 0xfffffffe3500788c */ /* 0x000fe2000bf05270 */
[----:B------:R-:W-:Y:S08]  /*70e0*/  IADD3 R22, PT, PT, R22, 0x1, RZ ;  /* 0x0000000116167810 */ /* 0x000ff00007ffe0ff */
[----:B------:R-:W-:Y:S05]  /*70f0*/  BRA.U !UP0, `(.L_x_115) ;  /* 0x0000000108287547 */ /* 0x000fea000b800000 */
[----:B------:R-:W-:Y:S01]  /*7100*/  ISETP.NE.AND P0, PT, R61, RZ, PT ;  /* 0x000000ff3d00720c */ /* 0x000fe20003f05270 */
[----:B------:R-:W-:Y:S01]  /*7110*/  IMAD.U32 R2, RZ, RZ, UR52 ;  /* 0x00000034ff027e24 */ /* 0x000fe2000f8e00ff */
[----:B------:R-:W-:Y:S01]  /*7120*/  UIADD3 UR4, UPT, UPT, UR52, 0x1, URZ ;  /* 0x0000000134047890 */ /* 0x000fe2000fffe0ff */
[----:B------:R-:W-:Y:S03]  /*7130*/  IMAD.U32 R0, RZ, RZ, UR54 ;  /* 0x00000036ff007e24 */ /* 0x000fe6000f8e00ff */
[----:B------:R-:W-:Y:S04]  /*7140*/  UISETP.NE.AND UP0, UPT, UR4, 0x3, UPT ;  /* 0x000000030400788c */ /* 0x000fe8000bf05270 */
[----:B------:R-:W-:Y:S03]  /*7150*/  USEL UR52, UR4, URZ, UP0 ;  /* 0x000000ff04347287 */ /* 0x000fe60008000000 */
[----:B------:R-:W-:Y:S05]  /*7160*/  @P0 LEA R2, R2, UR44, 0x3 ;  /* 0x0000002c02020c11 */ /* 0x000fea000f8e18ff */
[----:B------:R-:W-:Y:S05]  /*7170*/  @P0 VIADD R2, R2, 0x48 ;  /* 0x0000004802020836 */ /* 0x000fea0000000000 */
[----:B------:R-:W-:Y:S04]  /*7180*/  @P0 PRMT R0, R0, 0x654, R2 ;  /* 0x0000065400000816 */ /* 0x000fe80000000002 */
[----:B------:R2:W-:Y:S03]  /*7190*/  @P0 SYNCS.ARRIVE.TRANS64.RED.A1T0 RZ, [R0+URZ], RZ ;  /* 0x000000ff00ff09a7 */ /* 0x0005e600081004ff */
.L_x_115:
[----:B------:R-:W-:Y:S01]  /*71a0*/  R2UR UR6, R60 ;  /* 0x000000003c0672ca */ /* 0x000fe200000e0000 */
[----:B------:R-:W-:Y:S01]  /*71b0*/  UIADD3 UR53, UPT, UPT, UR53, 0x2, URZ ;  /* 0x0000000235357890 */ /* 0x000fe2000fffe0ff */
[----:B------:R-:W-:Y:S02]  /*71c0*/  R2UR UR5, R47 ;  /* 0x000000002f0572ca */ /* 0x000fe400000e0000 */
[----:B------:R-:W-:Y:S02]  /*71d0*/  R2UR UR4, R48 ;  /* 0x00000000300472ca */ /* 0x000fe400000e0000 */
[----:B------:R-:W-:Y:S02]  /*71e0*/  R2UR UR36, R58 ;  /* 0x000000003a2472ca */ /* 0x000fe400000e0000 */
[----:B------:R-:W-:Y:S02]  /*71f0*/  ISETP.NE.AND P0, PT, R51, 0x2, PT ;  /* 0x000000023300780c */ /* 0x000fe40003f05270 */
[----:B------:R-:W-:Y:S02]  /*7200*/  ISETP.NE.AND P1, PT, R22, 0x4, PT ;  /* 0x000000041600780c */ /* 0x000fe40003f25270 */
[----:B------:R-:W-:Y:S01]  /*7210*/  SEL R2, RZ, 0x1, P0 ;  /* 0x00000001ff027807 */ /* 0x000fe20000000000 */
[----:B------:R-:W-:Y:S01]  /*7220*/  UISETP.NE.AND UP0, UPT, UR6, URZ, UPT ;  /* 0x000000ff0600728c */ /* 0x000fe2000bf05270 */
[----:B--2---:R-:W-:Y:S01]  /*7230*/  SEL R0, RZ, 0x1, P1 ;  /* 0x00000001ff007807 */ /* 0x004fe20000800000 */
[----:B------:R-:W-:Y:S01]  /*7240*/  UIADD3 UR30, UPT, UPT, UR37, UR5, URZ ;  /* 0x00000005251e7290 */ /* 0x000fe2000fffe0ff */
[----:B------:R-:W-:Y:S01]  /*7250*/  LOP3.LUT R52, R52, R2, RZ, 0x3c, !PT ;  /* 0x0000000234347212 */ /* 0x000fe200078e3cff */
[----:B------:R-:W-:Y:S01]  /*7260*/  UIADD3 UR26, UPT, UPT, UR38, UR4, URZ ;  /* 0x00000004261a7290 */ /* 0x000fe2000fffe0ff */
[----:B------:R-:W-:Y:S02]  /*7270*/  LOP3.LUT R53, R53, R0, RZ, 0x3c, !PT ;  /* 0x0000000035357212 */ /* 0x000fe400078e3cff */
[----:B------:R-:W-:Y:S02]  /*7280*/  SEL R51, R51, RZ, P0 ;  /* 0x000000ff33337207 */ /* 0x000fe40000000000 */
[----:B------:R-:W-:Y:S01]  /*7290*/  SEL R22, R22, RZ, P1 ;  /* 0x000000ff16167207 */ /* 0x000fe20000800000 */
[----:B------:R-:W-:Y:S06]  /*72a0*/  BRA.U UP0, `(.L_x_116) ;  /* 0xffffffdd005c7547 */ /* 0x000fec000b83ffff */
[----:B------:R-:W-:-:S13]  /*72b0*/  R2UR UR4, R49 ;  /* 0x00000000310472ca */ /* 0x000fda00000e0000 */
[----:B------:R-:W-:-:S09]  /*72c0*/  UISETP.NE.AND UP0, UPT, UR4, URZ, UPT ;  /* 0x000000ff0400728c */ /* 0x000fd2000bf05270 */
[----:B------:R-:W-:Y:S05]  /*72d0*/  BRA.U !UP0, `(.L_x_117) ;  /* 0x0000000108487547 */ /* 0x000fea000b800000 */
[----:B------:R-:W2:Y:S02]  /*72e0*/  LDCU.64 UR4, c[0x0][0x890] ;  /* 0x00011200ff0477ac */ /* 0x000ea40008000a00 */
[----:B--2---:R-:W-:-:S04]  /*72f0*/  UISETP.NE.U32.AND UP0, UPT, UR4, URZ, UPT ;  /* 0x000000ff0400728c */ /* 0x004fc8000bf05070 */
[----:B------:R-:W-:-:S09]  /*7300*/  UISETP.NE.AND.EX UP0, UPT, UR5, URZ, UPT, UP0 ;  /* 0x000000ff0500728c */ /* 0x000fd2000bf05300 */
[----:B------:R-:W-:Y:S05]  /*7310*/  BRA.U UP0, `(.L_x_118) ;  /* 0x00000001000c7547 */ /* 0x000fea000b800000 */
[----:B------:R-:W-:-:S13]  /*7320*/  FSETP.NEU.AND P0, PT, R26, RZ, PT ;  /* 0x000000ff1a00720b */ /* 0x000fda0003f0d000 */
[----:B------:R-:W-:Y:S05]  /*7330*/  @!P0 EXIT ;  /* 0x000000000000894d */ /* 0x000fea0003800000 */
[----:B------:R-:W-:Y:S05]  /*7340*/  BRA `(.L_x_117) ;  /* 0x00000000002c7947 */ /* 0x000fea0003800000 */
.L_x_118:
[----:B------:R-:W-:Y:S01]  /*7350*/  ISETP.NE.AND P0, PT, R50, RZ, PT ;  /* 0x000000ff3200720c */ /* 0x000fe20003f05270 */
[----:B------:R-:W-:-:S12]  /*7360*/  BSSY.RECONVERGENT B0, `(.L_x_117) ;  /* 0x0000009000007945 */ /* 0x000fd80003800200 */
[----:B------:R-:W-:Y:S05]  /*7370*/  @P0 BRA `(.L_x_119) ;  /* 0x0000000000140947 */ /* 0x000fea0003800000 */
[----:B------:R-:W2:Y:S02]  /*7380*/  LDCU.64 UR4, c[0x0][0x888] ;  /* 0x00011100ff0477ac */ /* 0x000ea40008000a00 */
[----:B--2---:R-:W-:-:S04]  /*7390*/  ISETP.NE.U32.AND P0, PT, RZ, UR4, PT ;  /* 0x00000004ff007c0c */ /* 0x004fc8000bf05070 */
[----:B------:R-:W-:-:S13]  /*73a0*/  ISETP.NE.AND.EX P0, PT, RZ, UR5, PT, P0 ;  /* 0x00000005ff007c0c */ /* 0x000fda000bf05300 */
[----:B------:R-:W-:Y:S05]  /*73b0*/  @!P0 EXIT ;  /* 0x000000000000894d */ /* 0x000fea0003800000 */
[----:B------:R-:W-:Y:S05]  /*73c0*/  BRA `(.L_x_120) ;  /* 0x0000000000087947 */ /* 0x000fea0003800000 */
.L_x_119:
[----:B------:R-:W-:-:S13]  /*73d0*/  FSETP.NEU.AND P0, PT, R26, RZ, PT ;  /* 0x000000ff1a00720b */ /* 0x000fda0003f0d000 */
[----:B------:R-:W-:Y:S05]  /*73e0*/  @!P0 EXIT ;  /* 0x000000000000894d */ /* 0x000fea0003800000 */
.L_x_120:
[----:B------:R-:W-:Y:S05]  /*73f0*/  BSYNC.RECONVERGENT B0 ;  /* 0x0000000000007941 */ /* 0x000fea0003800200 */
.L_x_117:
[----:B------:R-:W-:Y:S01]  /*7400*/  ULEA UR4, UR52, UR44, 0x3 ;  /* 0x0000002c34047291 */ /* 0x000fe2000f8e18ff */
[----:B------:R-:W-:-:S04]  /*7410*/  DEPBAR.LE SB0, 0x0 ;  /* 0x000080000000791a */ /* 0x000fc80000000000 */
[----:B------:R-:W-:-:S04]  /*7420*/  UIADD3 UR4, UPT, UPT, UR4, 0x48, URZ ;  /* 0x0000004804047890 */ /* 0x000fc8000fffe0ff */
[----:B------:R-:W-:-:S09]  /*7430*/  UPRMT UR4, UR54, 0x654, UR4 ;  /* 0x0000065436047896 */ /* 0x000fd20008000004 */
[----:B------:R-:W-:Y:S01]  /*7440*/  SYNCS.ARRIVE.TRANS64.RED.A1T0 RZ, [UR4], RZ ;  /* 0x000000ffffff79a7 */ /* 0x000fe20008100404 */
[----:B------:R-:W-:Y:S05]  /*7450*/  EXIT ;  /* 0x000000000000794d */ /* 0x000fea0003800000 */
.L_x_24:
[----:B--2---:R2:W3:Y:S02]  /*7460*/  SYNCS.PHASECHK.TRANS64.TRYWAIT P0, [R0+URZ+0xe0], R2 ;  /* 0x0000e002000075a7 */ /* 0x0044e400080011ff */
[----:B---3--:R-:W-:Y:S05]  /*7470*/  @!P0 NANOSLEEP.SYNCS 0x989680 ;  /* 0x009896800000895d */ /* 0x008fea0003900000 */
[----:B------:R-:W3:Y:S02]  /*7480*/  @!P0 SYNCS.PHASECHK.TRANS64 P0, [R0+URZ+0xe0], R2 ;  /* 0x0000e002000085a7 */ /* 0x000ee400080010ff */
[----:B---3--:R-:W-:Y:S05]  /*7490*/  @!P0 BRA `(.L_x_24) ;  /* 0xfffffffc00f08947 */ /* 0x008fea000383ffff */
[----:B------:R-:W-:Y:S05]  /*74a0*/  BRA `(.L_x_121) ;  /* 0xffffffa000f87947 */ /* 0x000fea000383ffff */
.L_x_27:
[----:B-1----:R-:W-:-:S07]  /*74b0*/  MOV R0, UR33 ;  /* 0x0000002100007c02 */ /* 0x002fce0008000f00 */
.L_x_122:
[----:B-1----:R1:W2:Y:S02]  /*74c0*/  SYNCS.PHASECHK.TRANS64.TRYWAIT P0, [R0+URZ+0x18], R3 ;  /* 0x00001803000075a7 */ /* 0x0022a400080011ff */
[----:B--2---:R-:W-:Y:S05]  /*74d0*/  @!P0 NANOSLEEP.SYNCS 0x989680 ;  /* 0x009896800000895d */ /* 0x004fea0003900000 */
[----:B------:R-:W2:Y:S02]  /*74e0*/  @!P0 SYNCS.PHASECHK.TRANS64 P0, [R0+URZ+0x18], R3 ;  /* 0x00001803000085a7 */ /* 0x000ea400080010ff */
[----:B--2---:R-:W-:Y:S05]  /*74f0*/  @!P0 BRA `(.L_x_122) ;  /* 0xfffffffc00f08947 */ /* 0x004fea000383ffff */
[----:B------:R-:W-:Y:S05]  /*7500*/  BRA `(.L_x_26) ;  /* 0xffffffa400407947 */ /* 0x000fea000383ffff */
.L_x_34:
[----:B-1----:R-:W-:-:S07]  /*7510*/  MOV R0, UR17 ;  /* 0x0000001100007c02 */ /* 0x002fce0008000f00 */
.L_x_123:
[----:B-1----:R1:W2:Y:S02]  /*7520*/  SYNCS.PHASECHK.TRANS64.TRYWAIT P0, [R0+URZ+0x18], R3 ;  /* 0x00001803000075a7 */ /* 0x0022a400080011ff */
[----:B--2---:R-:W-:Y:S05]  /*7530*/  @!P0 NANOSLEEP.SYNCS 0x989680 ;  /* 0x009896800000895d */ /* 0x004fea0003900000 */
[----:B------:R-:W2:Y:S02]  /*7540*/  @!P0 SYNCS.PHASECHK.TRANS64 P0, [R0+URZ+0x18], R3 ;  /* 0x00001803000085a7 */ /* 0x000ea400080010ff */
[----:B--2---:R-:W-:Y:S05]  /*7550*/  @!P0 BRA `(.L_x_123) ;  /* 0xfffffffc00f08947 */ /* 0x004fea000383ffff */
[----:B------:R-:W-:Y:S05]  /*7560*/  BRA `(.L_x_33) ;  /* 0xffffffa400fc7947 */ /* 0x000fea000383ffff */
.L_x_39:
[----:B-1----:R1:W2:Y:S02]  /*7570*/  SYNCS.PHASECHK.TRANS64.TRYWAIT P0, [R3+URZ+0x70], R0 ;  /* 0x00007000030075a7 */ /* 0x0022a400080011ff */
[----:B--2---:R-:W-:Y:S05]  /*7580*/  @!P0 NANOSLEEP.SYNCS 0x989680 ;  /* 0x009896800000895d */ /* 0x004fea0003900000 */
[----:B------:R-:W2:Y:S02]  /*7590*/  @!P0 SYNCS.PHASECHK.TRANS64 P0, [R3+URZ+0x70], R0 ;  /* 0x00007000030085a7 */ /* 0x000ea400080010ff */
[----:B--2---:R-:W-:Y:S05]  /*75a0*/  @!P0 BRA `(.L_x_39) ;  /* 0xfffffffc00f08947 */ /* 0x004fea000383ffff */
[----:B------:R-:W-:Y:S05]  /*75b0*/  BRA `(.L_x_124) ;  /* 0xffffffa800a07947 */ /* 0x000fea000383ffff */
.L_x_43:
[----:B------:R-:W-:-:S07]  /*75c0*/  MOV R0, UR4 ;  /* 0x0000000400007c02 */ /* 0x000fce0008000f00 */
.L_x_125:
[----:B-1----:R1:W2:Y:S02]  /*75d0*/  SYNCS.PHASECHK.TRANS64.TRYWAIT P0, [R0+URZ], R2 ;  /* 0x00000002000075a7 */ /* 0x0022a400080011ff */
[----:B--2---:R-:W-:Y:S05]  /*75e0*/  @!P0 NANOSLEEP.SYNCS 0x989680 ;  /* 0x009896800000895d */ /* 0x004fea0003900000 */
[----:B------:R-:W2:Y:S02]  /*75f0*/  @!P0 SYNCS.PHASECHK.TRANS64 P0, [R0+URZ], R2 ;  /* 0x00000002000085a7 */ /* 0x000ea400080010ff */
[----:B--2---:R-:W-:Y:S05]  /*7600*/  @!P0 BRA `(.L_x_125) ;  /* 0xfffffffc00f08947 */ /* 0x004fea000383ffff */
[----:B------:R-:W-:Y:S05]  /*7610*/  BRA `(.L_x_126) ;  /* 0xffffffb0004c7947 */ /* 0x000fea000383ffff */
.L_x_44:
[----:B------:R-:W-:-:S07]  /*7620*/  MOV R0, UR5 ;  /* 0x0000000500007c02 */ /* 0x000fce0008000f00 */
.L_x_127:
[----:B-1----:R1:W2:Y:S02]  /*7630*/  SYNCS.PHASECHK.TRANS64.TRYWAIT P0, [R0+URZ], R2 ;  /* 0x00000002000075a7 */ /* 0x0022a400080011ff */
[----:B--2---:R-:W-:Y:S05]  /*7640*/  @!P0 NANOSLEEP.SYNCS 0x989680 ;  /* 0x009896800000895d */ /* 0x004fea0003900000 */
[----:B------:R-:W2:Y:S02]  /*7650*/  @!P0 SYNCS.PHASECHK.TRANS64 P0, [R0+URZ], R2 ;  /* 0x00000002000085a7 */ /* 0x000ea400080010ff */
[----:B--2---:R-:W-:Y:S05]  /*7660*/  @!P0 BRA `(.L_x_127) ;  /* 0xfffffffc00f08947 */ /* 0x004fea000383ffff */
[----:B------:R-:W-:Y:S05]  /*7670*/  BRA `(.L_x_128) ;  /* 0xffffffb000587947 */ /* 0x000fea000383ffff */
.L_x_47:
[----:B-1----:R1:W2:Y:S02]  /*7680*/  SYNCS.PHASECHK.TRANS64.TRYWAIT P0, [R2+URZ+0xd0], R4 ;  /* 0x0000d004020075a7 */ /* 0x0022a400080011ff */
[----:B--2---:R-:W-:Y:S05]  /*7690*/  @!P0 NANOSLEEP.SYNCS 0x989680 ;  /* 0x009896800000895d */ /* 0x004fea0003900000 */
[----:B------:R-:W2:Y:S02]  /*76a0*/  @!P0 SYNCS.PHASECHK.TRANS64 P0, [R2+URZ+0xd0], R4 ;  /* 0x0000d004020085a7 */ /* 0x000ea400080010ff */
[----:B--2---:R-:W-:Y:S05]  /*76b0*/  @!P0 BRA `(.L_x_47) ;  /* 0xfffffffc00f08947 */ /* 0x004fea000383ffff */
[----:B------:R-:W-:Y:S05]  /*76c0*/  BRA `(.L_x_129) ;  /* 0xffffffb000b47947 */ /* 0x000fea000383ffff */
.L_x_48:
[----:B------:R-:W-:-:S07]  /*76d0*/  MOV R2, UR4 ;  /* 0x0000000400027c02 */ /* 0x000fce0008000f00 */
.L_x_130:
[----:B-1----:R1:W2:Y:S02]  /*76e0*/  SYNCS.PHASECHK.TRANS64.TRYWAIT P0, [R2+URZ+0x80], R5 ;  /* 0x00008005020075a7 */ /* 0x0022a400080011ff */
[----:B--2---:R-:W-:Y:S05]  /*76f0*/  @!P0 NANOSLEEP.SYNCS 0x989680 ;  /* 0x009896800000895d */ /* 0x004fea0003900000 */
[----:B------:R-:W2:Y:S02]  /*7700*/  @!P0 SYNCS.PHASECHK.TRANS64 P0, [R2+URZ+0x80], R5 ;  /* 0x00008005020085a7 */ /* 0x000ea400080010ff */
[----:B--2---:R-:W-:Y:S05]  /*7710*/  @!P0 BRA `(.L_x_130) ;  /* 0xfffffffc00f08947 */ /* 0x004fea000383ffff */
[----:B------:R-:W-:Y:S05]  /*7720*/  BRA `(.L_x_131) ;  /* 0xffffffb000c47947 */ /* 0x000fea000383ffff */
.L_x_49:
[----:B-1----:R1:W2:Y:S02]  /*7730*/  SYNCS.PHASECHK.TRANS64.TRYWAIT P1, [R2+URZ+0x70], R4 ;  /* 0x00007004020075a7 */ /* 0x0022a400080211ff */
[----:B--2---:R-:W-:Y:S05]  /*7740*/  @!P1 NANOSLEEP.SYNCS 0x989680 ;  /* 0x009896800000995d */ /* 0x004fea0003900000 */
[----:B------:R-:W2:Y:S02]  /*7750*/  @!P1 SYNCS.PHASECHK.TRANS64 P1, [R2+URZ+0x70], R4 ;  /* 0x00007004020095a7 */ /* 0x000ea400080210ff */
[----:B--2---:R-:W-:Y:S05]  /*7760*/  @!P1 BRA `(.L_x_49) ;  /* 0xfffffffc00f09947 */ /* 0x004fea000383ffff */
[----:B------:R-:W-:Y:S05]  /*7770*/  BRA `(.L_x_132) ;  /* 0xffffffb000f47947 */ /* 0x000fea000383ffff */
.L_x_52:
[----:B------:R-:W-:-:S07]  /*7780*/  MOV R0, UR4 ;  /* 0x0000000400007c02 */ /* 0x000fce0008000f00 */
.L_x_133:
[----:B-1----:R1:W2:Y:S02]  /*7790*/  SYNCS.PHASECHK.TRANS64.TRYWAIT P0, [R0+URZ+0x80], R2 ;  /* 0x00008002000075a7 */ /* 0x0022a400080011ff */
[----:B--2---:R-:W-:Y:S05]  /*77a0*/  @!P0 NANOSLEEP.SYNCS 0x989680 ;  /* 0x009896800000895d */ /* 0x004fea0003900000 */
[----:B------:R-:W2:Y:S02]  /*77b0*/  @!P0 SYNCS.PHASECHK.TRANS64 P0, [R0+URZ+0x80], R2 ;  /* 0x00008002000085a7 */ /* 0x000ea400080010ff */
[----:B--2---:R-:W-:Y:S05]  /*77c0*/  @!P0 BRA `(.L_x_133) ;  /* 0xfffffffc00f08947 */ /* 0x004fea000383ffff */
[----:B------:R-:W-:Y:S05]  /*77d0*/  BRA `(.L_x_51) ;  /* 0xffffffb400487947 */ /* 0x000fea000383ffff */
.L_x_59:
[----:B-1----:R1:W2:Y:S02]  /*77e0*/  SYNCS.PHASECHK.TRANS64.TRYWAIT P1, [R0+URZ+0x70], R2 ;  /* 0x00007002000075a7 */ /* 0x0022a400080211ff */
[----:B--2---:R-:W-:Y:S05]  /*77f0*/  @!P1 NANOSLEEP.SYNCS 0x989680 ;  /* 0x009896800000995d */ /* 0x004fea0003900000 */
[----:B------:R-:W2:Y:S02]  /*7800*/  @!P1 SYNCS.PHASECHK.TRANS64 P1, [R0+URZ+0x70], R2 ;  /* 0x00007002000095a7 */ /* 0x000ea400080210ff */
[----:B--2---:R-:W-:Y:S05]  /*7810*/  @!P1 BRA `(.L_x_59) ;  /* 0xfffffffc00f09947 */ /* 0x004fea000383ffff */
[----:B------:R-:W-:Y:S05]  /*7820*/  BRA `(.L_x_134) ;  /* 0xffffffb800bc7947 */ /* 0x000fea000383ffff */
.L_x_60:
[----:B------:R-:W-:-:S07]  /*7830*/  MOV R2, UR31 ;  /* 0x0000001f00027c02 */ /* 0x000fce0008000f00 */
.L_x_135:
[----:B-1----:R1:W2:Y:S02]  /*7840*/  SYNCS.PHASECHK.TRANS64.TRYWAIT P0, [R2+URZ+0xb0], R0 ;  /* 0x0000b000020075a7 */ /* 0x0022a400080011ff */
[----:B--2---:R-:W-:Y:S05]  /*7850*/  @!P0 NANOSLEEP.SYNCS 0x989680 ;  /* 0x009896800000895d */ /* 0x004fea0003900000 */
[----:B------:R-:W2:Y:S02]  /*7860*/  @!P0 SYNCS.PHASECHK.TRANS64 P0, [R2+URZ+0xb0], R0 ;  /* 0x0000b000020085a7 */ /* 0x000ea400080010ff */
[----:B--2---:R-:W-:Y:S05]  /*7870*/  @!P0 BRA `(.L_x_135) ;  /* 0xfffffffc00f08947 */ /* 0x004fea000383ffff */
[----:B------:R-:W-:Y:S05]  /*7880*/  BRA `(.L_x_136) ;  /* 0xffffffbc000c7947 */ /* 0x000fea000383ffff */
.L_x_63:
[----:B------:R-:W-:Y:S07]  /*7890*/  MOV R0, UR5 ;  /* 0x0000000500007c02 */ /* 0x000fee0008000f00 */
.L_x_137:
[----:B-1----:R1:W2:Y:S02]  /*78a0*/  SYNCS.PHASECHK.TRANS64.TRYWAIT P0, [R0+URZ], R2 ;  /* 0x00000002000075a7 */ /* 0x0022a400080011ff */
[----:B--2---:R-:W-:Y:S05]  /*78b0*/  @!P0 NANOSLEEP.SYNCS 0x989680 ;  /* 0x009896800000895d */ /* 0x004fea0003900000 */
[----:B------:R-:W2:Y:S02]  /*78c0*/  @!P0 SYNCS.PHASECHK.TRANS64 P0, [R0+URZ], R2 ;  /* 0x00000002000085a7 */ /* 0x000ea400080010ff */
[----:B--2---:R-:W-:Y:S05]  /*78d0*/  @!P0 BRA `(.L_x_137) ;  /* 0xfffffffc00f08947 */ /* 0x004fea000383ffff */
[----:B------:R-:W-:Y:S05]  /*78e0*/  BRA `(.L_x_62) ;  /* 0xffffffbc00287947 */ /* 0x000fea000383ffff */
.L_x_66:
[----:B------:R-:W-:-:S07]  /*78f0*/  MOV R0, UR4 ;  /* 0x0000000400007c02 */ /* 0x000fce0008000f00 */
.L_x_138:
[----:B--2---:R2:W4:Y:S02]  /*7900*/  SYNCS.PHASECHK.TRANS64.TRYWAIT P0, [R0+URZ], R2 ;  /* 0x00000002000075a7 */ /* 0x00452400080011ff */
[----:B----4-:R-:W-:Y:S05]  /*7910*/  @!P0 NANOSLEEP.SYNCS 0x989680 ;  /* 0x009896800000895d */ /* 0x010fea0003900000 */
[----:B------:R-:W4:Y:S02]  /*7920*/  @!P0 SYNCS.PHASECHK.TRANS64 P0, [R0+URZ], R2 ;  /* 0x00000002000085a7 */ /* 0x000f2400080010ff */
[----:B----4-:R-:W-:Y:S05]  /*7930*/  @!P0 BRA `(.L_x_138) ;  /* 0xfffffffc00f08947 */ /* 0x010fea000383ffff */
[----:B------:R-:W-:Y:S05]  /*7940*/  BRA `(.L_x_139) ;  /* 0xffffffc000047947 */ /* 0x000fea000383ffff */
.L_x_67:
[----:B------:R-:W-:-:S07]  /*7950*/  MOV R0, UR5 ;  /* 0x0000000500007c02 */ /* 0x000fce0008000f00 */
.L_x_140:
[----:B-1----:R1:W2:Y:S02]  /*7960*/  SYNCS.PHASECHK.TRANS64.TRYWAIT P0, [R0+URZ], R3 ;  /* 0x00000003000075a7 */ /* 0x0022a400080011ff */
[----:B--2---:R-:W-:Y:S05]  /*7970*/  @!P0 NANOSLEEP.SYNCS 0x989680 ;  /* 0x009896800000895d */ /* 0x004fea0003900000 */
[----:B------:R-:W2:Y:S02]  /*7980*/  @!P0 SYNCS.PHASECHK.TRANS64 P0, [R0+URZ], R3 ;  /* 0x00000003000085a7 */ /* 0x000ea400080010ff */
[----:B--2---:R-:W-:Y:S05]  /*7990*/  @!P0 BRA `(.L_x_140) ;  /* 0xfffffffc00f08947 */ /* 0x004fea000383ffff */
[----:B------:R-:W-:Y:S05]  /*79a0*/  BRA `(.L_x_141) ;  /* 0xffffffc000107947 */ /* 0x000fea000383ffff */
.L_x_68:
[----:B------:R-:W-:-:S07]  /*79b0*/  MOV R0, UR5 ;  /* 0x0000000500007c02 */ /* 0x000fce0008000f00 */
.L_x_142:
[----:B-1----:R1:W2:Y:S02]  /*79c0*/  SYNCS.PHASECHK.TRANS64.TRYWAIT P0, [R0+URZ], R3 ;  /* 0x00000003000075a7 */ /* 0x0022a400080011ff */
[----:B--2---:R-:W-:Y:S05]  /*79d0*/  @!P0 NANOSLEEP.SYNCS 0x989680 ;  /* 0x009896800000895d */ /* 0x004fea0003900000 */
[----:B------:R-:W2:Y:S02]  /*79e0*/  @!P0 SYNCS.PHASECHK.TRANS64 P0, [R0+URZ], R3 ;  /* 0x00000003000085a7 */ /* 0x000ea400080010ff */
[----:B--2---:R-:W-:Y:S05]  /*79f0*/  @!P0 BRA `(.L_x_142) ;  /* 0xfffffffc00f08947 */ /* 0x004fea000383ffff */
[----:B------:R-:W-:Y:S05]  /*7a00*/  BRA `(.L_x_143) ;  /* 0xffffffc0001c7947 */ /* 0x000fea000383ffff */
.L_x_69:
[----:B-1----:R-:W-:-:S07]  /*7a10*/  MOV R0, UR4 ;  /* 0x0000000400007c02 */ /* 0x002fce0008000f00 */
.L_x_144:
[----:B-1----:R1:W2:Y:S02]  /*7a20*/  SYNCS.PHASECHK.TRANS64.TRYWAIT P0, [R0+URZ], R2 ;  /* 0x00000002000075a7 */ /* 0x0022a400080011ff */
[----:B--2---:R-:W-:Y:S05]  /*7a30*/  @!P0 NANOSLEEP.SYNCS 0x989680 ;  /* 0x009896800000895d */ /* 0x004fea0003900000 */
[----:B------:R-:W2:Y:S02]  /*7a40*/  @!P0 SYNCS.PHASECHK.TRANS64 P0, [R0+URZ], R2 ;  /* 0x00000002000085a7 */ /* 0x000ea400080010ff */
[----:B--2---:R-:W-:Y:S05]  /*7a50*/  @!P0 BRA `(.L_x_144) ;  /* 0xfffffffc00f08947 */ /* 0x004fea000383ffff */
[----:B------:R-:W-:Y:S05]  /*7a60*/  BRA `(.L_x_145) ;  /* 0xffffffc000287947 */ /* 0x000fea000383ffff */
.L_x_74:
[----:B---3--:R3:W1:Y:S02]  /*7a70*/  SYNCS.PHASECHK.TRANS64.TRYWAIT P0, [R12+URZ+0x70], R0 ;  /* 0x000070000c0075a7 */ /* 0x00866400080011ff */
[----:B-1----:R-:W-:Y:S05]  /*7a80*/  @!P0 NANOSLEEP.SYNCS 0x989680 ;  /* 0x009896800000895d */ /* 0x002fea0003900000 */
[----:B------:R-:W1:Y:S02]  /*7a90*/  @!P0 SYNCS.PHASECHK.TRANS64 P0, [R12+URZ+0x70], R0 ;  /* 0x000070000c0085a7 */ /* 0x000e6400080010ff */
[----:B-1----:R-:W-:Y:S05]  /*7aa0*/  @!P0 BRA `(.L_x_74) ;  /* 0xfffffffc00f08947 */ /* 0x002fea000383ffff */
[----:B------:R-:W-:Y:S05]  /*7ab0*/  BRA `(.L_x_146) ;  /* 0xffffffc400387947 */ /* 0x000fea000383ffff */
.L_x_77:
[----:B-1----:R-:W-:Y:S07]  /*7ac0*/  MOV R0, UR24 ;  /* 0x0000001800007c02 */ /* 0x002fee0008000f00 */
.L_x_147:
[----:B-1----:R1:W2:Y:S02]  /*7ad0*/  SYNCS.PHASECHK.TRANS64.TRYWAIT P2, [R0+URZ+0x68], R6 ;  /* 0x00006806000075a7 */ /* 0x0022a400080411ff */
[----:B--2---:R-:W-:Y:S05]  /*7ae0*/  @!P2 NANOSLEEP.SYNCS 0x989680 ;  /* 0x009896800000a95d */ /* 0x004fea0003900000 */
[----:B------:R-:W2:Y:S02]  /*7af0*/  @!P2 SYNCS.PHASECHK.TRANS64 P2, [R0+URZ+0x68], R6 ;  /* 0x000068060000a5a7 */ /* 0x000ea400080410ff */
[----:B--2---:R-:W-:Y:S05]  /*7b00*/  @!P2 BRA `(.L_x_147) ;  /* 0xfffffffc00f0a947 */ /* 0x004fea000383ffff */
[----:B------:R-:W-:Y:S05]  /*7b10*/  BRA `(.L_x_76) ;  /* 0xffffffc8009c7947 */ /* 0x000fea000383ffff */
.L_x_80:
[----:B------:R-:W-:Y:S07]  /*7b20*/  MOV R0, UR4 ;  /* 0x0000000400007c02 */ /* 0x000fee0008000f00 */
.L_x_148:
[----:B-1----:R1:W2:Y:S02]  /*7b30*/  SYNCS.PHASECHK.TRANS64.TRYWAIT P0, [R0+URZ+0x48], R9 ;  /* 0x00004809000075a7 */ /* 0x0022a400080011ff */
[----:B--2---:R-:W-:Y:S05]  /*7b40*/  @!P0 NANOSLEEP.SYNCS 0x989680 ;  /* 0x009896800000895d */ /* 0x004fea0003900000 */
[----:B------:R-:W2:Y:S02]  /*7b50*/  @!P0 SYNCS.PHASECHK.TRANS64 P0, [R0+URZ+0x48], R9 ;  /* 0x00004809000085a7 */ /* 0x000ea400080010ff */
[----:B--2---:R-:W-:Y:S05]  /*7b60*/  @!P0 BRA `(.L_x_148) ;  /* 0xfffffffc00f08947 */ /* 0x004fea000383ffff */
[----:B------:R-:W-:Y:S05]  /*7b70*/  BRA `(.L_x_149) ;  /* 0xffffffc800fc7947 */ /* 0x000fea000383ffff */
.L_x_81:
[----:B------:R-:W-:Y:S07]  /*7b80*/  MOV R6, UR5 ;  /* 0x0000000500067c02 */ /* 0x000fee0008000f00 */
.L_x_150:
[----:B-1----:R1:W2:Y:S02]  /*7b90*/  SYNCS.PHASECHK.TRANS64.TRYWAIT P0, [R6+URZ+0x48], R0 ;  /* 0x00004800060075a7 */ /* 0x0022a400080011ff */
[----:B--2---:R-:W-:Y:S05]  /*7ba0*/  @!P0 NANOSLEEP.SYNCS 0x989680 ;  /* 0x009896800000895d */ /* 0x004fea0003900000 */
[----:B------:R-:W2:Y:S02]  /*7bb0*/  @!P0 SYNCS.PHASECHK.TRANS64 P0, [R6+URZ+0x48], R0 ;  /* 0x00004800060085a7 */ /* 0x000ea400080010ff */
[----:B--2---:R-:W-:Y:S05]  /*7bc0*/  @!P0 BRA `(.L_x_150) ;  /* 0xfffffffc00f08947 */ /* 0x004fea000383ffff */
[----:B------:R-:W-:Y:S05]  /*7bd0*/  BRA `(.L_x_151) ;  /* 0xffffffcc00587947 */ /* 0x000fea000383ffff */
.L_x_83:
[----:B------:R-:W-:-:S07]  /*7be0*/  MOV R0, UR4 ;  /* 0x0000000400007c02 */ /* 0x000fce0008000f00 */
.L_x_152:
[----:B-1----:R1:W2:Y:S02]  /*7bf0*/  SYNCS.PHASECHK.TRANS64.TRYWAIT P0, [R0+URZ], R2 ;  /* 0x00000002000075a7 */ /* 0x0022a400080011ff */
[----:B--2---:R-:W-:Y:S05]  /*7c00*/  @!P0 NANOSLEEP.SYNCS 0x989680 ;  /* 0x009896800000895d */ /* 0x004fea0003900000 */
[----:B------:R-:W2:Y:S02]  /*7c10*/  @!P0 SYNCS.PHASECHK.TRANS64 P0, [R0+URZ], R2 ;  /* 0x00000002000085a7 */ /* 0x000ea400080010ff */
[----:B--2---:R-:W-:Y:S05]  /*7c20*/  @!P0 BRA `(.L_x_152) ;  /* 0xfffffffc00f08947 */ /* 0x004fea000383ffff */
[----:B------:R-:W-:Y:S05]  /*7c30*/  BRA `(.L_x_153) ;  /* 0xffffffcc00e87947 */ /* 0x000fea000383ffff */
.L_x_84:
[----:B------:R-:W-:-:S07]  /*7c40*/  MOV R0, UR5 ;  /* 0x0000000500007c02 */ /* 0x000fce0008000f00 */
.L_x_154:
[----:B-1----:R1:W2:Y:S02]  /*7c50*/  SYNCS.PHASECHK.TRANS64.TRYWAIT P0, [R0+URZ], R2 ;  /* 0x00000002000075a7 */ /* 0x0022a400080011ff */
[----:B--2---:R-:W-:Y:S05]  /*7c60*/  @!P0 NANOSLEEP.SYNCS 0x989680 ;  /* 0x009896800000895d */ /* 0x004fea0003900000 */
[----:B------:R-:W2:Y:S02]  /*7c70*/  @!P0 SYNCS.PHASECHK.TRANS64 P0, [R0+URZ], R2 ;  /* 0x00000002000085a7 */ /* 0x000ea400080010ff */
[----:B--2---:R-:W-:Y:S05]  /*7c80*/  @!P0 BRA `(.L_x_154) ;  /* 0xfffffffc00f08947 */ /* 0x004fea000383ffff */
[----:B------:R-:W-:Y:S05]  /*7c90*/  BRA `(.L_x_155) ;  /* 0xffffffcc00f47947 */ /* 0x000fea000383ffff */
.L_x_86:
[----:B-1----:R1:W2:Y:S02]  /*7ca0*/  SYNCS.PHASECHK.TRANS64.TRYWAIT P0, [R0+URZ+0x70], R2 ;  /* 0x00007002000075a7 */ /* 0x0022a400080011ff */
[----:B--2---:R-:W-:Y:S05]  /*7cb0*/  @!P0 NANOSLEEP.SYNCS 0x989680 ;  /* 0x009896800000895d */ /* 0x004fea0003900000 */
[----:B------:R-:W2:Y:S02]  /*7cc0*/  @!P0 SYNCS.PHASECHK.TRANS64 P0, [R0+URZ+0x70], R2 ;  /* 0x00007002000085a7 */ /* 0x000ea400080010ff */
[----:B--2---:R-:W-:Y:S05]  /*7cd0*/  @!P0 BRA `(.L_x_86) ;  /* 0xfffffffc00f08947 */ /* 0x004fea000383ffff */
[----:B------:R-:W-:Y:S05]  /*7ce0*/  BRA `(.L_x_156) ;  /* 0xffffffd000e07947 */ /* 0x000fea000383ffff */
.L_x_96:
[----:B-1----:R1:W3:Y:S02]  /*7cf0*/  SYNCS.PHASECHK.TRANS64.TRYWAIT P1, [R2+URZ+0x30], R4 ;  /* 0x00003004020075a7 */ /* 0x0022e400080211ff */
[----:B---3--:R-:W-:Y:S05]  /*7d00*/  @!P1 NANOSLEEP.SYNCS 0x989680 ;  /* 0x009896800000995d */ /* 0x008fea0003900000 */
[----:B------:R-:W3:Y:S02]  /*7d10*/  @!P1 SYNCS.PHASECHK.TRANS64 P1, [R2+URZ+0x30], R4 ;  /* 0x00003004020095a7 */ /* 0x000ee400080210ff */
[----:B---3--:R-:W-:Y:S05]  /*7d20*/  @!P1 BRA `(.L_x_96) ;  /* 0xfffffffc00f09947 */ /* 0x008fea000383ffff */
[----:B------:R-:W-:Y:S05]  /*7d30*/  BRA `(.L_x_95) ;  /* 0xffffffe000507947 */ /* 0x000fea000383ffff */
.L_x_98:
[----:B-1----:R1:W2:Y:S02]  /*7d40*/  SYNCS.PHASECHK.TRANS64.TRYWAIT P0, [R27+URZ+0x90], R3 ;  /* 0x000090031b0075a7 */ /* 0x0022a400080011ff */
[----:B--2---:R-:W-:Y:S05]  /*7d50*/  @!P0 NANOSLEEP.SYNCS 0x989680 ;  /* 0x009896800000895d */ /* 0x004fea0003900000 */
[----:B------:R-:W2:Y:S02]  /*7d60*/  @!P0 SYNCS.PHASECHK.TRANS64 P0, [R27+URZ+0x90], R3 ;  /* 0x000090031b0085a7 */ /* 0x000ea400080010ff */
[----:B--2---:R-:W-:Y:S05]  /*7d70*/  @!P0 BRA `(.L_x_98) ;  /* 0xfffffffc00f08947 */ /* 0x004fea000383ffff */
[----:B------:R-:W-:Y:S05]  /*7d80*/  BRA `(.L_x_97) ;  /* 0xffffffe000a07947 */ /* 0x000fea000383ffff */
.L_x_109:
[----:B-1----:R1:W2:Y:S02]  /*7d90*/  SYNCS.PHASECHK.TRANS64.TRYWAIT P0, [R2+URZ+0x30], R63 ;  /* 0x0000303f020075a7 */ /* 0x0022a400080011ff */
[----:B--2---:R-:W-:Y:S05]  /*7da0*/  @!P0 NANOSLEEP.SYNCS 0x989680 ;  /* 0x009896800000895d */ /* 0x004fea0003900000 */
[----:B------:R-:W2:Y:S02]  /*7db0*/  @!P0 SYNCS.PHASECHK.TRANS64 P0, [R2+URZ+0x30], R63 ;  /* 0x0000303f020085a7 */ /* 0x000ea400080010ff */
[----:B--2---:R-:W-:Y:S05]  /*7dc0*/  @!P0 BRA `(.L_x_109) ;  /* 0xfffffffc00f08947 */ /* 0x004fea000383ffff */
[----:B------:R-:W-:Y:S05]  /*7dd0*/  BRA `(.L_x_108) ;  /* 0xffffffe800b47947 */ /* 0x000fea000383ffff */
        .weak           $__internal_0_$__cuda_sm10x_tcgen05_guardrail_trap_col_being_dealloced_not_returned_by_alloc
        .type           $__internal_0_$__cuda_sm10x_tcgen05_guardrail_trap_col_being_dealloced_not_returned_by_alloc,@function
        .size           $__internal_0_$__cuda_sm10x_tcgen05_guardrail_trap_col_being_dealloced_not_returned_by_alloc,($__internal_1_$__cuda_sm10x_tcgen05_guardrail_trap_phase_invalid_during_alloc - $__internal_0_$__cuda_sm10x_tcgen05_guardrail_trap_col_being_dealloced_not_returned_by_alloc)
$__internal_0_$__cuda_sm10x_tcgen05_guardrail_trap_col_being_dealloced_not_returned_by_alloc:
[----:B------:R-:W-:Y:S05]  /*7de0*/  BPT.TRAP 0x1 ;  /* 0x000000040000795c */ /* 0x000fea0000300000 */
[----:B------:R-:W-:-:S04]  /*7df0*/  HFMA2 R3, -RZ, RZ, 0, 0 ;  /* 0x00000000ff037431 */ /* 0x000fc800000001ff */
[----:B------:R-:W-:Y:S05]  /*7e00*/  RET.REL.NODEC R2 `(_ZN7cutlass13device_kernelINS_4gemm6kernel13GemmUniversalIN4cute5tupleIJiiiiEEENS1_10collective13CollectiveMmaINS1_35MainloopSm100TmaUmmaWarpSpecializedILi3ELi2ELi4ENS5_IJNS4_1CILi1EEENSA_ILi2EEESB_EEEEENS5_IJNSA_ILi64EEESF_SF_EEENS_6half_tENS5_IJlSB_lEEESH_SI_NS4_8TiledMMAINS4_8MMA_AtomIJNS4_20SM100_MMA_F16BF16_SSISH_SH_fLi64ELi64ELNS4_4UMMA5MajorE0ELSN_0ELNSM_7ScaleInE0ELSO_0EEEEEENS4_6LayoutINS5_IJSB_SB_SB_EEENS5_IJNSA_ILi0EEEST_ST_EEEEENS5_IJNS4_10UnderscoreESW_SW_EEEEENS4_23SM90_TMA_LOAD_MULTICASTENS4_14ComposedLayoutINS4_7SwizzleILi3ELi4ELi3EEENS4_18smem_ptr_flag_bitsILi16EEENSR_INS5_IJNSA_ILi8EEESF_EEENS5_IJSF_SB_EEEEEEEvNS4_8identityENS4_13SM90_TMA_LOADES19_vS1A_EENS_8epilogue10collective18CollectiveEpilogueINS1D_23Sm100TmaWarpSpecializedILi3ELi2ELi16ELb1ELb0EEEJSG_NS5_IJNSR_ISF_SB_EENSR_INSA_ILi32EEESB_EEEEESH_SI_SH_SI_NS1D_6fusion15FusionCallbacksIS1H_NS1M_17LinearCombinationISH_fSH_fLNS_15FloatRoundStyleE2EEESG_S1L_JEEENS4_5SM1004TMEM4LOAD26SM100_TMEM_LOAD_16dp256b4xES1B_NS10_INS11_ILi2ELi4ELi3EEES14_NSR_INS5_IJS15_S1J_EEENS5_IJS1J_SB_EEEEEEENS4_17SM75_U32x4_LDSM_NENS4_14SM90_TMA_STOREES20_NS4_17SM90_U32x4_STSM_NENS4_39AutoVectorizingCopyWithAssumedAlignmentILi128EEEEEEvvEEEEvNT_6ParamsE) ;  /* 0xffffff80027c7950 */ /* 0x000fea0003c3ffff */
        .weak           $__internal_1_$__cuda_sm10x_tcgen05_guardrail_trap_phase_invalid_during_alloc
        .type           $__internal_1_$__cuda_sm10x_tcgen05_guardrail_trap_phase_invalid_during_alloc,@function
        .size           $__internal_1_$__cuda_sm10x_tcgen05_guardrail_trap_phase_invalid_during_alloc,($__internal_2_$__cuda_sm10x_tcgen05_guardrail_trap_unallocated_columns_being_dealloced - $__internal_1_$__cuda_sm10x_tcgen05_guardrail_trap_phase_invalid_during_alloc)
$__internal_1_$__cuda_sm10x_tcgen05_guardrail_trap_phase_invalid_during_alloc:
[----:B------:R-:W-:Y:S05]  /*7e10*/  BPT.TRAP 0x1 ;  /* 0x000000040000795c */ /* 0x000fea0000300000 */
[----:B------:R-:W-:-:S04]  /*7e20*/  MOV R5, 0x0 ;  /* 0x0000000000057802 */ /* 0x000fc80000000f00 */
[----:B------:R-:W-:Y:S05]  /*7e30*/  RET.REL.NODEC R4 `(_ZN7cutlass13device_kernelINS_4gemm6kernel13GemmUniversalIN4cute5tupleIJiiiiEEENS1_10collective13CollectiveMmaINS1_35MainloopSm100TmaUmmaWarpSpecializedILi3ELi2ELi4ENS5_IJNS4_1CILi1EEENSA_ILi2EEESB_EEEEENS5_IJNSA_ILi64EEESF_SF_EEENS_6half_tENS5_IJlSB_lEEESH_SI_NS4_8TiledMMAINS4_8MMA_AtomIJNS4_20SM100_MMA_F16BF16_SSISH_SH_fLi64ELi64ELNS4_4UMMA5MajorE0ELSN_0ELNSM_7ScaleInE0ELSO_0EEEEEENS4_6LayoutINS5_IJSB_SB_SB_EEENS5_IJNSA_ILi0EEEST_ST_EEEEENS5_IJNS4_10UnderscoreESW_SW_EEEEENS4_23SM90_TMA_LOAD_MULTICASTENS4_14ComposedLayoutINS4_7SwizzleILi3ELi4ELi3EEENS4_18smem_ptr_flag_bitsILi16EEENSR_INS5_IJNSA_ILi8EEESF_EEENS5_IJSF_SB_EEEEEEEvNS4_8identityENS4_13SM90_TMA_LOADES19_vS1A_EENS_8epilogue10collective18CollectiveEpilogueINS1D_23Sm100TmaWarpSpecializedILi3ELi2ELi16ELb1ELb0EEEJSG_NS5_IJNSR_ISF_SB_EENSR_INSA_ILi32EEESB_EEEEESH_SI_SH_SI_NS1D_6fusion15FusionCallbacksIS1H_NS1M_17LinearCombinationISH_fSH_fLNS_15FloatRoundStyleE2EEESG_S1L_JEEENS4_5SM1004TMEM4LOAD26SM100_TMEM_LOAD_16dp256b4xES1B_NS10_INS11_ILi2ELi4ELi3EEES14_NSR_INS5_IJS15_S1J_EEENS5_IJS1J_SB_EEEEEEENS4_17SM75_U32x4_LDSM_NENS4_14SM90_TMA_STOREES20_NS4_17SM90_U32x4_STSM_NENS4_39AutoVectorizingCopyWithAssumedAlignmentILi128EEEEEEvvEEEEvNT_6ParamsE) ;  /* 0xffffff8004707950 */ /* 0x000fea0003c3ffff */
        .weak           $__internal_2_$__cuda_sm10x_tcgen05_guardrail_trap_unallocated_columns_being_dealloced
        .type           $__internal_2_$__cuda_sm10x_tcgen05_guardrail_trap_unallocated_columns_being_dealloced,@function
        .size           $__internal_2_$__cuda_sm10x_tcgen05_guardrail_trap_unallocated_columns_being_dealloced,(.L_x_158 - $__internal_2_$__cuda_sm10x_tcgen05_guardrail_trap_unallocated_columns_being_dealloced)
$__internal_2_$__cuda_sm10x_tcgen05_guardrail_trap_unallocated_columns_being_dealloced:
[----:B------:R-:W-:Y:S05]  /*7e40*/  BPT.TRAP 0x1 ;  /* 0x000000040000795c */ /* 0x000fea0000300000 */
[----:B------:R-:W-:-:S04]  /*7e50*/  HFMA2 R3, -RZ, RZ, 0, 0 ;  /* 0x00000000ff037431 */ /* 0x000fc800000001ff */
[----:B------:R-:W-:Y:S05]  /*7e60*/  RET.REL.NODEC R2 `(_ZN7cutlass13device_kernelINS_4gemm6kernel13GemmUniversalIN4cute5tupleIJiiiiEEENS1_10collective13CollectiveMmaINS1_35MainloopSm100TmaUmmaWarpSpecializedILi3ELi2ELi4ENS5_IJNS4_1CILi1EEENSA_ILi2EEESB_EEEEENS5_IJNSA_ILi64EEESF_SF_EEENS_6half_tENS5_IJlSB_lEEESH_SI_NS4_8TiledMMAINS4_8MMA_AtomIJNS4_20SM100_MMA_F16BF16_SSISH_SH_fLi64ELi64ELNS4_4UMMA5MajorE0ELSN_0ELNSM_7ScaleInE0ELSO_0EEEEEENS4_6LayoutINS5_IJSB_SB_SB_EEENS5_IJNSA_ILi0EEEST_ST_EEEEENS5_IJNS4_10UnderscoreESW_SW_EEEEENS4_23SM90_TMA_LOAD_MULTICASTENS4_14ComposedLayoutINS4_7SwizzleILi3ELi4ELi3EEENS4_18smem_ptr_flag_bitsILi16EEENSR_INS5_IJNSA_ILi8EEESF_EEENS5_IJSF_SB_EEEEEEEvNS4_8identityENS4_13SM90_TMA_LOADES19_vS1A_EENS_8epilogue10collective18CollectiveEpilogueINS1D_23Sm100TmaWarpSpecializedILi3ELi2ELi16ELb1ELb0EEEJSG_NS5_IJNSR_ISF_SB_EENSR_INSA_ILi32EEESB_EEEEESH_SI_SH_SI_NS1D_6fusion15FusionCallbacksIS1H_NS1M_17LinearCombinationISH_fSH_fLNS_15FloatRoundStyleE2EEESG_S1L_JEEENS4_5SM1004TMEM4LOAD26SM100_TMEM_LOAD_16dp256b4xES1B_NS10_INS11_ILi2ELi4ELi3EEES14_NSR_INS5_IJS15_S1J_EEENS5_IJS1J_SB_EEEEEEENS4_17SM75_U32x4_LDSM_NENS4_14SM90_TMA_STOREES20_NS4_17SM90_U32x4_STSM_NENS4_39AutoVectorizingCopyWithAssumedAlignmentILi128EEEEEEvvEEEEvNT_6ParamsE) ;  /* 0xffffff8002647950 */ /* 0x000fea0003c3ffff */
.L_x_157:
[----:B------:R-:W-:-:S00]  /*7e70*/  BRA `(.L_x_157) ;  /* 0xfffffffc00fc7947 */ /* 0x000fc0000383ffff */
[----:B------:R-:W-:-:S00]  /*7e80*/  NOP ;  /* 0x0000000000007918 */ /* 0x000fc00000000000 */
[----:B------:R-:W-:-:S00]  /*7e90*/  NOP ;  /* 0x0000000000007918 */ /* 0x000fc00000000000 */
[----:B------:R-:W-:-:S00]  /*7ea0*/  NOP ;  /* 0x0000000000007918 */ /* 0x000fc00000000000 */
[----:B------:R-:W-:-:S00]  /*7eb0*/  NOP ;  /* 0x0000000000007918 */ /* 0x000fc00000000000 */
[----:B------:R-:W-:-:S00]  /*7ec0*/  NOP ;  /* 0x0000000000007918 */ /* 0x000fc00000000000 */
[----:B------:R-:W-:-:S00]  /*7ed0*/  NOP ;  /* 0x0000000000007918 */ /* 0x000fc00000000000 */
[----:B------:R-:W-:-:S00]  /*7ee0*/  NOP ;  /* 0x0000000000007918 */ /* 0x000fc00000000000 */
[----:B------:R-:W-:-:S00]  /*7ef0*/  NOP ;  /* 0x0000000000007918 */ /* 0x000fc00000000000 */
.L_x_158:


//--------------------- .nv.global.init           --------------------------
	.section	.nv.global.init,"aw",@progbits
.nv.global.init:
	.type		$str$27,@object
	.size		$str$27,($str$28 - $str$27)
$str$27:
        /*0000*/ 	.byte	0x28, 0x61, 0x64, 0x64, 0x72, 0x65, 0x73, 0x73, 0x20, 0x26, 0x20, 0x6d, 0x61, 0x73, 0x6b, 0x29
        /*0010*/ 	.byte	0x20, 0x3d, 0x3d, 0x20, 0x30, 0x00
	.type		$str$28,@object
	.size		$str$28,($str$26 - $str$28)
$str$28:
        /*0016*/ 	.byte	0x2f, 0x74, 0x6d, 0x70, 0x2f, 0x63, 0x75, 0x74, 0x6c, 0x61, 0x73, 0x73, 0x5f, 0x73, 0x77, 0x65
        /*0026*/ 	.byte	0x65, 0x70, 0x5f, 0x73, 0x72, 0x63, 0x2f, 0x69, 0x6e, 0x63, 0x6c, 0x75, 0x64, 0x65, 0x2f, 0x63
        /*0036*/ 	.byte	0x75, 0x74, 0x65, 0x2f, 0x70, 0x6f, 0x69, 0x6e, 0x74, 0x65, 0x72, 0x5f, 0x66, 0x6c, 0x61, 0x67
        /*0046*/ 	.byte	0x67, 0x65, 0x64, 0x2e, 0x68, 0x70, 0x70, 0x00
	.type		$str$26,@object
	.size		$str$26,($str$25 - $str$26)
$str$26:
        /*004e*/ 	.byte	0x2f, 0x74, 0x6d, 0x70, 0x2f, 0x63, 0x75, 0x74, 0x6c, 0x61, 0x73, 0x73, 0x5f, 0x73, 0x77, 0x65
        /*005e*/ 	.byte	0x65, 0x70, 0x5f, 0x73, 0x72, 0x63, 0x2f, 0x69, 0x6e, 0x63, 0x6c, 0x75, 0x64, 0x65, 0x2f, 0x63
        /*006e*/ 	.byte	0x75, 0x74, 0x65, 0x2f, 0x61, 0x74, 0x6f, 0x6d, 0x2f, 0x63, 0x6f, 0x70, 0x79, 0x5f, 0x74, 0x72
        /*007e*/ 	.byte	0x61, 0x69, 0x74, 0x73, 0x5f, 0x73, 0x6d, 0x31, 0x30, 0x30, 0x2e, 0x68, 0x70, 0x70, 0x00
	.type		$str$25,@object
	.size		$str$25,(__unnamed_1 - $str$25)
$str$25:
        /*008d*/ 	.byte	0x28, 0x28, 0x75, 0x69, 0x6e, 0x74, 0x33, 0x32, 0x5f, 0x74, 0x28, 0x74, 0x68, 0x72, 0x65, 0x61
        /*009d*/ 	.byte	0x64, 0x49, 0x64, 0x78, 0x2e, 0x78, 0x29, 0x20, 0x2f, 0x20, 0x33, 0x32, 0x29, 0x20, 0x25, 0x20
        /*00ad*/ 	.byte	0x34, 0x29, 0x20, 0x3d, 0x3d, 0x20, 0x28, 0x28, 0x28, 0x74, 0x6d, 0x65, 0x6d, 0x5f, 0x61, 0x64
        /*00bd*/ 	.byte	0x64, 0x72, 0x20, 0x3e, 0x3e, 0x20, 0x31, 0x36, 0x29, 0x20, 0x2f, 0x20, 0x33, 0x32, 0x29, 0x20
        /*00cd*/ 	.byte	0x25, 0x20, 0x34, 0x29, 0x00
	.type		__unnamed_1,@object
	.size		__unnamed_1,(__unnamed_2 - __unnamed_1)
__unnamed_1:
        /*00d2*/ 	.byte	0x61, 0x75, 0x74, 0x6f, 0x20, 0x63, 0x75, 0x74, 0x65, 0x3a, 0x3a, 0x61, 0x73, 0x5f, 0x70, 0x6f
        /* <DEDUP_REMOVED lines=24> */
        /*0262*/ 	.byte	0x3e, 0x3e, 0x3e, 0x5d, 0x00
	.type		__unnamed_2,@object
	.size		__unnamed_2,(.L_2 - __unnamed_2)
__unnamed_2:
        /* <DEDUP_REMOVED lines=46> */
.L_2:


//--------------------- .nv.shared._ZN7cutlass13device_kernelINS_4gemm6kernel13GemmUniversalIN4cute5tupleIJiiiiEEENS1_10collective13CollectiveMmaINS1_35MainloopSm100TmaUmmaWarpSpecializedILi3ELi2ELi4ENS5_IJNS4_1CILi1EEENSA_ILi2EEESB_EEEEENS5_IJNSA_ILi64EEESF_SF_EEENS_6half_tENS5_IJlSB_lEEESH_SI_NS4_8TiledMMAINS4_8MMA_AtomIJNS4_20SM100_MMA_F16BF16_SSISH_SH_fLi64ELi64ELNS4_4UMMA5MajorE0ELSN_0ELNSM_7ScaleInE0ELSO_0EEEEEENS4_6LayoutINS5_IJSB_SB_SB_EEENS5_IJNSA_ILi0EEEST_ST_EEEEENS5_IJNS4_10UnderscoreESW_SW_EEEEENS4_23SM90_TMA_LOAD_MULTICASTENS4_14ComposedLayoutINS4_7SwizzleILi3ELi4ELi3EEENS4_18smem_ptr_flag_bitsILi16EEENSR_INS5_IJNSA_ILi8EEESF_EEENS5_IJSF_SB_EEEEEEEvNS4_8identityENS4_13SM90_TMA_LOADES19_vS1A_EENS_8epilogue10collective18CollectiveEpilogueINS1D_23Sm100TmaWarpSpecializedILi3ELi2ELi16ELb1ELb0EEEJSG_NS5_IJNSR_ISF_SB_EENSR_INSA_ILi32EEESB_EEEEESH_SI_SH_SI_NS1D_6fusion15FusionCallbacksIS1H_NS1M_17LinearCombinationISH_fSH_fLNS_15FloatRoundStyleE2EEESG_S1L_JEEENS4_5SM1004TMEM4LOAD26SM100_TMEM_LOAD_16dp256b4xES1B_NS10_INS11_ILi2ELi4ELi3EEES14_NSR_INS5_IJS15_S1J_EEENS5_IJS1J_SB_EEEEEEENS4_17SM75_U32x4_LDSM_NENS4_14SM90_TMA_STOREES20_NS4_17SM90_U32x4_STSM_NENS4_39AutoVectorizingCopyWithAssumedAlignmentILi128EEEEEEvvEEEEvNT_6ParamsE --------------------------
	.section	.nv.shared._ZN7cutlass13device_kernelINS_4gemm6kernel13GemmUniversalIN4cute5tupleIJiiiiEEENS1_10collective13CollectiveMmaINS1_35MainloopSm100TmaUmmaWarpSpecializedILi3ELi2ELi4ENS5_IJNS4_1CILi1EEENSA_ILi2EEESB_EEEEENS5_IJNSA_ILi64EEESF_SF_EEENS_6half_tENS5_IJlSB_lEEESH_SI_NS4_8TiledMMAINS4_8MMA_AtomIJNS4_20SM100_MMA_F16BF16_SSISH_SH_fLi64ELi64ELNS4_4UMMA5MajorE0ELSN_0ELNSM_7ScaleInE0ELSO_0EEEEEENS4_6LayoutINS5_IJSB_SB_SB_EEENS5_IJNSA_ILi0EEEST_ST_EEEEENS5_IJNS4_10UnderscoreESW_SW_EEEEENS4_23SM90_TMA_LOAD_MULTICASTENS4_14ComposedLayoutINS4_7SwizzleILi3ELi4ELi3EEENS4_18smem_ptr_flag_bitsILi16EEENSR_INS5_IJNSA_ILi8EEESF_EEENS5_IJSF_SB_EEEEEEEvNS4_8identityENS4_13SM90_TMA_LOADES19_vS1A_EENS_8epilogue10collective18CollectiveEpilogueINS1D_23Sm100TmaWarpSpecializedILi3ELi2ELi16ELb1ELb0EEEJSG_NS5_IJNSR_ISF_SB_EENSR_INSA_ILi32EEESB_EEEEESH_SI_SH_SI_NS1D_6fusion15FusionCallbacksIS1H_NS1M_17LinearCombinationISH_fSH_fLNS_15FloatRoundStyleE2EEESG_S1L_JEEENS4_5SM1004TMEM4LOAD26SM100_TMEM_LOAD_16dp256b4xES1B_NS10_INS11_ILi2ELi4ELi3EEES14_NSR_INS5_IJS15_S1J_EEENS5_IJS1J_SB_EEEEEEENS4_17SM75_U32x4_LDSM_NENS4_14SM90_TMA_STOREES20_NS4_17SM90_U32x4_STSM_NENS4_39AutoVectorizingCopyWithAssumedAlignmentILi128EEEEEEvvEEEEvNT_6ParamsE,"aw",@nobits
	.sectionflags	@""
	.align	16
	.zero		1024


//--------------------- .nv.shared.reserved.0     --------------------------
	.section	.nv.shared.reserved.0,"aw",@nobits
	.weak		__nv_reservedSMEM_offset_0_alias
	.size		__nv_reservedSMEM_offset_0_alias, 0, 64
	.other		__nv_reservedSMEM_offset_0_alias,@"STO_CUDA_RESERVED_SHARED STV_DEFAULT"
__nv_reservedSMEM_offset_0_alias:
	.zero		0
.nv.shared.reserved.0:
	.zero		64
	.weak		__nv_reservedSMEM_tcgen05_partition
	.type		__nv_reservedSMEM_tcgen05_partition,@object
	.size		__nv_reservedSMEM_tcgen05_partition,(.L_0 - __nv_reservedSMEM_tcgen05_partition)
__nv_reservedSMEM_tcgen05_partition:
	.zero		32
.L_0:


//--------------------- .nv.global                --------------------------
	.section	.nv.global,"aw",@nobits
.nv.global:
	.type		_ZN39_INTERNAL_9d7ace01_4_k_cu_a2bd39de_60944cute1_E,@object
	.size		_ZN39_INTERNAL_9d7ace01_4_k_cu_a2bd39de_60944cute1_E,(_ZN39_INTERNAL_9d7ace01_4_k_cu_a2bd39de_60944cuda3std3__45__cpo6cbeginE - _ZN39_INTERNAL_9d7ace01_4_k_cu_a2bd39de_60944cute1_E)
_ZN39_INTERNAL_9d7ace01_4_k_cu_a2bd39de_60944cute1_E:
	.zero		1
	.type		_ZN39_INTERNAL_9d7ace01_4_k_cu_a2bd39de_60944cuda3std3__45__cpo6cbeginE,@object
	.size		_ZN39_INTERNAL_9d7ace01_4_k_cu_a2bd39de_60944cuda3std3__45__cpo6cbeginE,(_ZN39_INTERNAL_9d7ace01_4_k_cu_a2bd39de_60944cuda3std3__48in_placeE - _ZN39_INTERNAL_9d7ace01_4_k_cu_a2bd39de_60944cuda3std3__45__cpo6cbeginE)
_ZN39_INTERNAL_9d7ace01_4_k_cu_a2bd39de_60944cuda3std3__45__cpo6cbeginE:
	.zero		1
	.type		_ZN39_INTERNAL_9d7ace01_4_k_cu_a2bd39de_60944cuda3std3__48in_placeE,@object
	.size		_ZN39_INTERNAL_9d7ace01_4_k_cu_a2bd39de_60944cuda3std3__48in_placeE,(_ZN39_INTERNAL_9d7ace01_4_k_cu_a2bd39de_60944cuda3std6ranges3__45__cpo9iter_moveE - _ZN39_INTERNAL_9d7ace01_4_k_cu_a2bd39de_60944cuda3std3__48in_placeE)
_ZN39_INTERNAL_9d7ace01_4_k_cu_a2bd39de_60944cuda3std3__48in_placeE:
	.zero		1
	.type		_ZN39_INTERNAL_9d7ace01_4_k_cu_a2bd39de_60944cuda3std6ranges3__45__cpo9iter_moveE,@object
	.size		_ZN39_INTERNAL_9d7ace01_4_k_cu_a2bd39de_60944cuda3std6ranges3__45__cpo9iter_moveE,(_ZN39_INTERNAL_9d7ace01_4_k_cu_a2bd39de_60944cuda3std3__45__cpo5beginE - _ZN39_INTERNAL_9d7ace01_4_k_cu_a2bd39de_60944cuda3std6ranges3__45__cpo9iter_moveE)
_ZN39_INTERNAL_9d7ace01_4_k_cu_a2bd39de_60944cuda3std6ranges3__45__cpo9iter_moveE:
	.zero		1
	.type		_ZN39_INTERNAL_9d7ace01_4_k_cu_a2bd39de_60944cuda3std3__45__cpo5beginE,@object
	.size		_ZN39_INTERNAL_9d7ace01_4_k_cu_a2bd39de_60944cuda3std3__45__cpo5beginE,(_ZN39_INTERNAL_9d7ace01_4_k_cu_a2bd39de_60944cuda3std3__441_GLOBAL__N__9d7ace01_4_k_cu_a2bd39de_60946ignoreE - _ZN39_INTERNAL_9d7ace01_4_k_cu_a2bd39de_60944cuda3std3__45__cpo5beginE)
_ZN39_INTERNAL_9d7ace01_4_k_cu_a2bd39de_60944cuda3std3__45__cpo5beginE:
	.zero		1
	.type		_ZN39_INTERNAL_9d7ace01_4_k_cu_a2bd39de_60944cuda3std3__441_GLOBAL__N__9d7ace01_4_k_cu_a2bd39de_60946ignoreE,@object
	.size		_ZN39_INTERNAL_9d7ace01_4_k_cu_a2bd39de_60944cuda3std3__441_GLOBAL__N__9d7ace01_4_k_cu_a2bd39de_60946ignoreE,(_ZN39_INTERNAL_9d7ace01_4_k_cu_a2bd39de_60944cute7productE - _ZN39_INTERNAL_9d7ace01_4_k_cu_a2bd39de_60944cuda3std3__441_GLOBAL__N__9d7ace01_4_k_cu_a2bd39de_60946ignoreE)
_ZN39_INTERNAL_9d7ace01_4_k_cu_a2bd39de_60944cuda3std3__441_GLOBAL__N__9d7ace01_4_k_cu_a2bd39de_60946ignoreE:
	.zero		1
	.type		_ZN39_INTERNAL_9d7ace01_4_k_cu_a2bd39de_60944cute7productE,@object
	.size		_ZN39_INTERNAL_9d7ace01_4_k_cu_a2bd39de_60944cute7productE,(_ZN39_INTERNAL_9d7ace01_4_k_cu_a2bd39de_60944cuda3std3__45__cpo3endE - _ZN39_INTERNAL_9d7ace01_4_k_cu_a2bd39de_60944cute7productE)
_ZN39_INTERNAL_9d7ace01_4_k_cu_a2bd39de_60944cute7productE:
	.zero		1
	.type		_ZN39_INTERNAL_9d7ace01_4_k_cu_a2bd39de_60944cuda3std3__45__cpo3endE,@object
	.size		_ZN39_INTERNAL_9d7ace01_4_k_cu_a2bd39de_60944cuda3std3__45__cpo3endE,(_ZN39_INTERNAL_9d7ace01_4_k_cu_a2bd39de_60944cuda3std3__419piecewise_constructE - _ZN39_INTERNAL_9d7ace01_4_k_cu_a2bd39de_60944cuda3std3__45__cpo3endE)
_ZN39_INTERNAL_9d7ace01_4_k_cu_a2bd39de_60944cuda3std3__45__cpo3endE:
	.zero		1
	.type		_ZN39_INTERNAL_9d7ace01_4_k_cu_a2bd39de_60944cuda3std3__419piecewise_constructE,@object
	.size		_ZN39_INTERNAL_9d7ace01_4_k_cu_a2bd39de_60944cuda3std3__419piecewise_constructE,(_ZN39_INTERNAL_9d7ace01_4_k_cu_a2bd39de_60944cuda3std3__45__cpo4cendE - _ZN39_INTERNAL_9d7ace01_4_k_cu_a2bd39de_60944cuda3std3__419piecewise_constructE)
_ZN39_INTERNAL_9d7ace01_4_k_cu_a2bd39de_60944cuda3std3__419piecewise_constructE:
	.zero		1
	.type		_ZN39_INTERNAL_9d7ace01_4_k_cu_a2bd39de_60944cuda3std3__45__cpo4cendE,@object
	.size		_ZN39_INTERNAL_9d7ace01_4_k_cu_a2bd39de_60944cuda3std3__45__cpo4cendE,(_ZN39_INTERNAL_9d7ace01_4_k_cu_a2bd39de_60944cuda3std6ranges3__45__cpo4swapE - _ZN39_INTERNAL_9d7ace01_4_k_cu_a2bd39de_60944cuda3std3__45__cpo4cendE)
_ZN39_INTERNAL_9d7ace01_4_k_cu_a2bd39de_60944cuda3std3__45__cpo4cendE:
	.zero		1
	.type		_ZN39_INTERNAL_9d7ace01_4_k_cu_a2bd39de_60944cuda3std6ranges3__45__cpo4swapE,@object
	.size		_ZN39_INTERNAL_9d7ace01_4_k_cu_a2bd39de_60944cuda3std6ranges3__45__cpo4swapE,(.L_10 - _ZN39_INTERNAL_9d7ace01_4_k_cu_a2bd39de_60944cuda3std6ranges3__45__cpo4swapE)
_ZN39_INTERNAL_9d7ace01_4_k_cu_a2bd39de_60944cuda3std6ranges3__45__cpo4swapE:
	.zero		1
.L_10:


//--------------------- .nv.constant0._ZN7cutlass13device_kernelINS_4gemm6kernel13GemmUniversalIN4cute5tupleIJiiiiEEENS1_10collective13CollectiveMmaINS1_35MainloopSm100TmaUmmaWarpSpecializedILi3ELi2ELi4ENS5_IJNS4_1CILi1EEENSA_ILi2EEESB_EEEEENS5_IJNSA_ILi64EEESF_SF_EEENS_6half_tENS5_IJlSB_lEEESH_SI_NS4_8TiledMMAINS4_8MMA_AtomIJNS4_20SM100_MMA_F16BF16_SSISH_SH_fLi64ELi64ELNS4_4UMMA5MajorE0ELSN_0ELNSM_7ScaleInE0ELSO_0EEEEEENS4_6LayoutINS5_IJSB_SB_SB_EEENS5_IJNSA_ILi0EEEST_ST_EEEEENS5_IJNS4_10UnderscoreESW_SW_EEEEENS4_23SM90_TMA_LOAD_MULTICASTENS4_14ComposedLayoutINS4_7SwizzleILi3ELi4ELi3EEENS4_18smem_ptr_flag_bitsILi16EEENSR_INS5_IJNSA_ILi8EEESF_EEENS5_IJSF_SB_EEEEEEEvNS4_8identityENS4_13SM90_TMA_LOADES19_vS1A_EENS_8epilogue10collective18CollectiveEpilogueINS1D_23Sm100TmaWarpSpecializedILi3ELi2ELi16ELb1ELb0EEEJSG_NS5_IJNSR_ISF_SB_EENSR_INSA_ILi32EEESB_EEEEESH_SI_SH_SI_NS1D_6fusion15FusionCallbacksIS1H_NS1M_17LinearCombinationISH_fSH_fLNS_15FloatRoundStyleE2EEESG_S1L_JEEENS4_5SM1004TMEM4LOAD26SM100_TMEM_LOAD_16dp256b4xES1B_NS10_INS11_ILi2ELi4ELi3EEES14_NSR_INS5_IJS15_S1J_EEENS5_IJS1J_SB_EEEEEEENS4_17SM75_U32x4_LDSM_NENS4_14SM90_TMA_STOREES20_NS4_17SM90_U32x4_STSM_NENS4_39AutoVectorizingCopyWithAssumedAlignmentILi128EEEEEEvvEEEEvNT_6ParamsE --------------------------
	.section	.nv.constant0._ZN7cutlass13device_kernelINS_4gemm6kernel13GemmUniversalIN4cute5tupleIJiiiiEEENS1_10collective13CollectiveMmaINS1_35MainloopSm100TmaUmmaWarpSpecializedILi3ELi2ELi4ENS5_IJNS4_1CILi1EEENSA_ILi2EEESB_EEEEENS5_IJNSA_ILi64EEESF_SF_EEENS_6half_tENS5_IJlSB_lEEESH_SI_NS4_8TiledMMAINS4_8MMA_AtomIJNS4_20SM100_MMA_F16BF16_SSISH_SH_fLi64ELi64ELNS4_4UMMA5MajorE0ELSN_0ELNSM_7ScaleInE0ELSO_0EEEEEENS4_6LayoutINS5_IJSB_SB_SB_EEENS5_IJNSA_ILi0EEEST_ST_EEEEENS5_IJNS4_10UnderscoreESW_SW_EEEEENS4_23SM90_TMA_LOAD_MULTICASTENS4_14ComposedLayoutINS4_7SwizzleILi3ELi4ELi3EEENS4_18smem_ptr_flag_bitsILi16EEENSR_INS5_IJNSA_ILi8EEESF_EEENS5_IJSF_SB_EEEEEEEvNS4_8identityENS4_13SM90_TMA_LOADES19_vS1A_EENS_8epilogue10collective18CollectiveEpilogueINS1D_23Sm100TmaWarpSpecializedILi3ELi2ELi16ELb1ELb0EEEJSG_NS5_IJNSR_ISF_SB_EENSR_INSA_ILi32EEESB_EEEEESH_SI_SH_SI_NS1D_6fusion15FusionCallbacksIS1H_NS1M_17LinearCombinationISH_fSH_fLNS_15FloatRoundStyleE2EEESG_S1L_JEEENS4_5SM1004TMEM4LOAD26SM100_TMEM_LOAD_16dp256b4xES1B_NS10_INS11_ILi2ELi4ELi3EEES14_NSR_INS5_IJS15_S1J_EEENS5_IJS1J_SB_EEEEEEENS4_17SM75_U32x4_LDSM_NENS4_14SM90_TMA_STOREES20_NS4_17SM90_U32x4_STSM_NENS4_39AutoVectorizingCopyWithAssumedAlignmentILi128EEEEEEvvEEEEvNT_6ParamsE,"a",@progbits
	.sectionflags	@""
	.align	4
.nv.constant0._ZN7cutlass13device_kernelINS_4gemm6kernel13GemmUniversalIN4cute5tupleIJiiiiEEENS1_10collective13CollectiveMmaINS1_35MainloopSm100TmaUmmaWarpSpecializedILi3ELi2ELi4ENS5_IJNS4_1CILi1EEENSA_ILi2EEESB_EEEEENS5_IJNSA_ILi64EEESF_SF_EEENS_6half_tENS5_IJlSB_lEEESH_SI_NS4_8TiledMMAINS4_8MMA_AtomIJNS4_20SM100_MMA_F16BF16_SSISH_SH_fLi64ELi64ELNS4_4UMMA5MajorE0ELSN_0ELNSM_7ScaleInE0ELSO_0EEEEEENS4_6LayoutINS5_IJSB_SB_SB_EEENS5_IJNSA_ILi0EEEST_ST_EEEEENS5_IJNS4_10UnderscoreESW_SW_EEEEENS4_23SM90_TMA_LOAD_MULTICASTENS4_14ComposedLayoutINS4_7SwizzleILi3ELi4ELi3EEENS4_18smem_ptr_flag_bitsILi16EEENSR_INS5_IJNSA_ILi8EEESF_EEENS5_IJSF_SB_EEEEEEEvNS4_8identityENS4_13SM90_TMA_LOADES19_vS1A_EENS_8epilogue10collective18CollectiveEpilogueINS1D_23Sm100TmaWarpSpecializedILi3ELi2ELi16ELb1ELb0EEEJSG_NS5_IJNSR_ISF_SB_EENSR_INSA_ILi32EEESB_EEEEESH_SI_SH_SI_NS1D_6fusion15FusionCallbacksIS1H_NS1M_17LinearCombinationISH_fSH_fLNS_15FloatRoundStyleE2EEESG_S1L_JEEENS4_5SM1004TMEM4LOAD26SM100_TMEM_LOAD_16dp256b4xES1B_NS10_INS11_ILi2ELi4ELi3EEES14_NSR_INS5_IJS15_S1J_EEENS5_IJS1J_SB_EEEEEEENS4_17SM75_U32x4_LDSM_NENS4_14SM90_TMA_STOREES20_NS4_17SM90_U32x4_STSM_NENS4_39AutoVectorizingCopyWithAssumedAlignmentILi128EEEEEEvvEEEEvNT_6ParamsE:
	.zero		2944


//--------------------- SYMBOLS --------------------------

	.type		.nv.reservedSmem.offset0,@object
	.size		.nv.reservedSmem.offset0,0x4
	.type		.nv.reservedSmem.cap,@object
	.size		.nv.reservedSmem.cap,0x4
	.type		__assertfail,@function
